// auto-generated by cutlass_sweep.gemm — config: {"arch": "sm_90", "cluster_m": 1, "cluster_n": 8, "dtype": "tf32", "dtype_b": "tf32", "layout": "nt", "stages": 0, "tile_k": 32, "tile_m": 128, "tile_n": 64}
#include "cutlass/cutlass.h"
#include "cutlass/gemm/collective/collective_builder.hpp"
#include "cutlass/gemm/device/gemm_universal_adapter.h"
#include "cutlass/gemm/kernel/gemm_universal.hpp"
#include "cutlass/epilogue/collective/collective_builder.hpp"

using ElemA = cutlass::tfloat32_t;
using ElemB = cutlass::tfloat32_t;
using ElemCD = cutlass::tfloat32_t;
using Acc  = float;
using TileShape    = cute::Shape<cute::_128, cute::_64, cute::_32>;
using ClusterShape = cute::Shape<cute::_1, cute::_8, cute::_1>;

using CollectiveEpilogue = typename cutlass::epilogue::collective::CollectiveBuilder<
    cutlass::arch::Sm90, cutlass::arch::OpClassTensorOp,
    TileShape, ClusterShape,
    cutlass::epilogue::collective::EpilogueTileAuto,
    Acc, Acc,
    ElemCD, cutlass::layout::RowMajor, 128 / cutlass::sizeof_bits<ElemCD>::value,
    ElemCD, cutlass::layout::RowMajor, 128 / cutlass::sizeof_bits<ElemCD>::value,
    cutlass::epilogue::collective::EpilogueScheduleAuto
  >::CollectiveOp;

using CollectiveMainloop = typename cutlass::gemm::collective::CollectiveBuilder<
    cutlass::arch::Sm90, cutlass::arch::OpClassTensorOp,
    ElemA, cutlass::layout::RowMajor, 128 / cutlass::sizeof_bits<ElemA>::value,
    ElemB, cutlass::layout::ColumnMajor, 128 / cutlass::sizeof_bits<ElemB>::value,
    Acc,
    TileShape, ClusterShape,
    cutlass::gemm::collective::StageCountAutoCarveout<static_cast<int>(sizeof(typename CollectiveEpilogue::SharedStorage))>,
    cutlass::gemm::collective::KernelScheduleAuto
  >::CollectiveOp;

using GemmKernel = cutlass::gemm::kernel::GemmUniversal<
    cute::Shape<int,int,int,int>,
    CollectiveMainloop,
    CollectiveEpilogue
>;
using Gemm = cutlass::gemm::device::GemmUniversalAdapter<GemmKernel>;

// Force the device kernel symbol into the cubin without needing a host main.
auto* _anchor = &cutlass::device_kernel<GemmKernel>;


// ===== COMPILED SASS (sm_90a) =====

	.target	sm_90a

	.elftype	@"ET_EXEC"


//--------------------- .note.nv.tkinfo           --------------------------
	.section	.note.nv.tkinfo,"",@"SHT_NOTE"
	.sectionflags	@"SHF_NOTE_NV_TKINFO"
	.tkinfo
        /*0018*/ 	.word	0x00000002
        /*0030*/ 	.string	""
        /*0030*/ 	.string	"ptxas"
        /*0030*/ 	.string	"Cuda compilation tools, release 13.0, V13.0.88"
        /*0030*/ 	.string	"Build cuda_13.0.r13.0/compiler.36424714_0"
        /*0030*/ 	.string	"-arch sm_90a -m 64 "



//--------------------- .note.nv.cuinfo           --------------------------
	.section	.note.nv.cuinfo,"",@"SHT_NOTE"
	.sectionflags	@"SHF_NOTE_NV_CUINFO"
        /*0018*/ 	.short	0x0002
        /*001a*/ 	.short	0x005a
        /*001c*/ 	.short	0x0082
	.zero		2


//--------------------- .nv.info                  --------------------------
	.section	.nv.info,"",@"SHT_CUDA_INFO"
	.align	4


	//----- nvinfo : EIATTR_REGCOUNT
	.align		4
        /*0000*/ 	.byte	0x04, 0x2f
        /*0002*/ 	.short	(.L_15 - .L_14)
	.align		4
.L_14:
        /*0004*/ 	.word	index@(_ZN7cutlass13device_kernelINS_4gemm6kernel13GemmUniversalIN4cute5tupleIJiiiiEEENS1_10collective13CollectiveMmaINS1_34MainloopSm90TmaGmmaWarpSpecializedILi9ENS5_IJNS4_1CILi1EEENSA_ILi8EEESB_EEENS1_35KernelTmaWarpSpecializedCooperativeEEENS5_IJNSA_ILi128EEENSA_ILi64EEENSA_ILi32EEEEEENS_10tfloat32_tENS5_IJlSB_lEEESK_SL_NS4_8TiledMMAINS4_8MMA_AtomIJNS4_4SM904GMMA29MMA_64x64x8_F32TF32TF32_SS_TNILNSP_7ScaleInE1ELSR_1EEEEEENS4_6LayoutINS5_IJNSA_ILi2EEESB_SB_EEENS5_IJSB_NSA_ILi0EEESX_EEEEENS5_IJNS4_10UnderscoreES10_S10_EEEEENS4_23SM90_TMA_LOAD_MULTICASTENS4_14ComposedLayoutINS4_7SwizzleILi3ELi4ELi3EEENS4_18smem_ptr_flag_bitsILi32EEENSU_INS5_IJSC_SI_EEENS5_IJSI_SB_EEEEEEEvNS4_8identityENS4_13SM90_TMA_LOADES1C_vS1D_EENS_8epilogue10collective6detail29Sm90TmaWarpSpecializedAdapterINS1H_15DefaultEpilogueISK_SL_SL_NS1G_6thread17LinearCombinationISK_Li1EffLNS1L_9ScaleType4KindE0ELNS_15FloatRoundStyleE2ESK_EENS1_15EpilogueDefaultEEEEEvvEEEEvNT_6ParamsE)
        /*0008*/ 	.word	0x000000a8


	//----- nvinfo : EIATTR_FRAME_SIZE
	.align		4
.L_15:
        /*000c*/ 	.byte	0x04, 0x11
        /*000e*/ 	.short	(.L_17 - .L_16)
	.align		4
.L_16:
        /*0010*/ 	.word	index@(_ZN7cutlass13device_kernelINS_4gemm6kernel13GemmUniversalIN4cute5tupleIJiiiiEEENS1_10collective13CollectiveMmaINS1_34MainloopSm90TmaGmmaWarpSpecializedILi9ENS5_IJNS4_1CILi1EEENSA_ILi8EEESB_EEENS1_35KernelTmaWarpSpecializedCooperativeEEENS5_IJNSA_ILi128EEENSA_ILi64EEENSA_ILi32EEEEEENS_10tfloat32_tENS5_IJlSB_lEEESK_SL_NS4_8TiledMMAINS4_8MMA_AtomIJNS4_4SM904GMMA29MMA_64x64x8_F32TF32TF32_SS_TNILNSP_7ScaleInE1ELSR_1EEEEEENS4_6LayoutINS5_IJNSA_ILi2EEESB_SB_EEENS5_IJSB_NSA_ILi0EEESX_EEEEENS5_IJNS4_10UnderscoreES10_S10_EEEEENS4_23SM90_TMA_LOAD_MULTICASTENS4_14ComposedLayoutINS4_7SwizzleILi3ELi4ELi3EEENS4_18smem_ptr_flag_bitsILi32EEENSU_INS5_IJSC_SI_EEENS5_IJSI_SB_EEEEEEEvNS4_8identityENS4_13SM90_TMA_LOADES1C_vS1D_EENS_8epilogue10collective6detail29Sm90TmaWarpSpecializedAdapterINS1H_15DefaultEpilogueISK_SL_SL_NS1G_6thread17LinearCombinationISK_Li1EffLNS1L_9ScaleType4KindE0ELNS_15FloatRoundStyleE2ESK_EENS1_15EpilogueDefaultEEEEEvvEEEEvNT_6ParamsE)
        /*0014*/ 	.word	0x00000000


	//----- nvinfo : EIATTR_MIN_STACK_SIZE
	.align		4
.L_17:
        /*0018*/ 	.byte	0x04, 0x12
        /*001a*/ 	.short	(.L_19 - .L_18)
	.align		4
.L_18:
        /*001c*/ 	.word	index@(_ZN7cutlass13device_kernelINS_4gemm6kernel13GemmUniversalIN4cute5tupleIJiiiiEEENS1_10collective13CollectiveMmaINS1_34MainloopSm90TmaGmmaWarpSpecializedILi9ENS5_IJNS4_1CILi1EEENSA_ILi8EEESB_EEENS1_35KernelTmaWarpSpecializedCooperativeEEENS5_IJNSA_ILi128EEENSA_ILi64EEENSA_ILi32EEEEEENS_10tfloat32_tENS5_IJlSB_lEEESK_SL_NS4_8TiledMMAINS4_8MMA_AtomIJNS4_4SM904GMMA29MMA_64x64x8_F32TF32TF32_SS_TNILNSP_7ScaleInE1ELSR_1EEEEEENS4_6LayoutINS5_IJNSA_ILi2EEESB_SB_EEENS5_IJSB_NSA_ILi0EEESX_EEEEENS5_IJNS4_10UnderscoreES10_S10_EEEEENS4_23SM90_TMA_LOAD_MULTICASTENS4_14ComposedLayoutINS4_7SwizzleILi3ELi4ELi3EEENS4_18smem_ptr_flag_bitsILi32EEENSU_INS5_IJSC_SI_EEENS5_IJSI_SB_EEEEEEEvNS4_8identityENS4_13SM90_TMA_LOADES1C_vS1D_EENS_8epilogue10collective6detail29Sm90TmaWarpSpecializedAdapterINS1H_15DefaultEpilogueISK_SL_SL_NS1G_6thread17LinearCombinationISK_Li1EffLNS1L_9ScaleType4KindE0ELNS_15FloatRoundStyleE2ESK_EENS1_15EpilogueDefaultEEEEEvvEEEEvNT_6ParamsE)
        /*0020*/ 	.word	0x00000000
.L_19:


//--------------------- .nv.compat                --------------------------
	.section	.nv.compat,"",@"SHT_CUDA_COMPAT_INFO"
	.align	4
        /*0000*/ 	.byte	0x02, 0x09, 0x01, 0x00, 0x02, 0x02, 0x04, 0x00, 0x02, 0x05, 0x05, 0x00, 0x03, 0x07, 0x01, 0x01
        /*0010*/ 	.byte	0x02, 0x03, 0x01, 0x00, 0x02, 0x06, 0x01, 0x00, 0x04, 0x0b, 0x08, 0x00, 0x00, 0x00, 0x00, 0x00
        /*0020*/ 	.byte	0x00, 0x00, 0x00, 0x00


//--------------------- .nv.info._ZN7cutlass13device_kernelINS_4gemm6kernel13GemmUniversalIN4cute5tupleIJiiiiEEENS1_10collective13CollectiveMmaINS1_34MainloopSm90TmaGmmaWarpSpecializedILi9ENS5_IJNS4_1CILi1EEENSA_ILi8EEESB_EEENS1_35KernelTmaWarpSpecializedCooperativeEEENS5_IJNSA_ILi128EEENSA_ILi64EEENSA_ILi32EEEEEENS_10tfloat32_tENS5_IJlSB_lEEESK_SL_NS4_8TiledMMAINS4_8MMA_AtomIJNS4_4SM904GMMA29MMA_64x64x8_F32TF32TF32_SS_TNILNSP_7ScaleInE1ELSR_1EEEEEENS4_6LayoutINS5_IJNSA_ILi2EEESB_SB_EEENS5_IJSB_NSA_ILi0EEESX_EEEEENS5_IJNS4_10UnderscoreES10_S10_EEEEENS4_23SM90_TMA_LOAD_MULTICASTENS4_14ComposedLayoutINS4_7SwizzleILi3ELi4ELi3EEENS4_18smem_ptr_flag_bitsILi32EEENSU_INS5_IJSC_SI_EEENS5_IJSI_SB_EEEEEEEvNS4_8identityENS4_13SM90_TMA_LOADES1C_vS1D_EENS_8epilogue10collective6detail29Sm90TmaWarpSpecializedAdapterINS1H_15DefaultEpilogueISK_SL_SL_NS1G_6thread17LinearCombinationISK_Li1EffLNS1L_9ScaleType4KindE0ELNS_15FloatRoundStyleE2ESK_EENS1_15EpilogueDefaultEEEEEvvEEEEvNT_6ParamsE --------------------------
	.section	.nv.info._ZN7cutlass13device_kernelINS_4gemm6kernel13GemmUniversalIN4cute5tupleIJiiiiEEENS1_10collective13CollectiveMmaINS1_34MainloopSm90TmaGmmaWarpSpecializedILi9ENS5_IJNS4_1CILi1EEENSA_ILi8EEESB_EEENS1_35KernelTmaWarpSpecializedCooperativeEEENS5_IJNSA_ILi128EEENSA_ILi64EEENSA_ILi32EEEEEENS_10tfloat32_tENS5_IJlSB_lEEESK_SL_NS4_8TiledMMAINS4_8MMA_AtomIJNS4_4SM904GMMA29MMA_64x64x8_F32TF32TF32_SS_TNILNSP_7ScaleInE1ELSR_1EEEEEENS4_6LayoutINS5_IJNSA_ILi2EEESB_SB_EEENS5_IJSB_NSA_ILi0EEESX_EEEEENS5_IJNS4_10UnderscoreES10_S10_EEEEENS4_23SM90_TMA_LOAD_MULTICASTENS4_14ComposedLayoutINS4_7SwizzleILi3ELi4ELi3EEENS4_18smem_ptr_flag_bitsILi32EEENSU_INS5_IJSC_SI_EEENS5_IJSI_SB_EEEEEEEvNS4_8identityENS4_13SM90_TMA_LOADES1C_vS1D_EENS_8epilogue10collective6detail29Sm90TmaWarpSpecializedAdapterINS1H_15DefaultEpilogueISK_SL_SL_NS1G_6thread17LinearCombinationISK_Li1EffLNS1L_9ScaleType4KindE0ELNS_15FloatRoundStyleE2ESK_EENS1_15EpilogueDefaultEEEEEvvEEEEvNT_6ParamsE,"",@"SHT_CUDA_INFO"
	.sectionflags	@""
	.align	4


	//----- nvinfo : EIATTR_CUDA_API_VERSION
	.align		4
        /*0000*/ 	.byte	0x04, 0x37
        /*0002*/ 	.short	(.L_21 - .L_20)
.L_20:
        /*0004*/ 	.word	0x00000082


	//----- nvinfo : EIATTR_KPARAM_INFO
	.align		4
.L_21:
        /*0008*/ 	.byte	0x04, 0x17
        /*000a*/ 	.short	(.L_23 - .L_22)
.L_22:
        /*000c*/ 	.word	0x00000000
        /*0010*/ 	.short	0x0000
        /*0012*/ 	.short	0x0070
        /*0014*/ 	.byte	0x00, 0xf0, 0x01, 0x10


	//----- nvinfo : EIATTR_SPARSE_MMA_MASK
	.align		4
.L_23:
        /*0018*/ 	.byte	0x03, 0x50
        /*001a*/ 	.short	0x0000


	//----- nvinfo : EIATTR_MAXREG_COUNT
	.align		4
        /*001c*/ 	.byte	0x03, 0x1b
        /*001e*/ 	.short	0x00a8


	//----- nvinfo : EIATTR_NUM_BARRIERS
	.align		4
        /*0020*/ 	.byte	0x02, 0x4c
        /*0022*/ 	.byte	0x01
	.zero		1


	//----- nvinfo : EIATTR_EXTERNS
	.align		4
        /*0024*/ 	.byte	0x04, 0x0f
        /*0026*/ 	.short	(.L_25 - .L_24)


	//   ....[0]....
	.align		4
.L_24:
        /*0028*/ 	.word	index@(__assertfail)


	//----- nvinfo : EIATTR_MERCURY_ISA_VERSION
	.align		4
.L_25:
        /*002c*/ 	.byte	0x03, 0x5f
        /*002e*/ 	.short	0x0101


	//----- nvinfo : EIATTR_INT_WARP_WIDE_INSTR_OFFSETS
	.align		4
        /*0030*/ 	.byte	0x04, 0x31
        /*0032*/ 	.short	(.L_27 - .L_26)


	//   ....[0]....
.L_26:
        /*0034*/ 	.word	0x00000540


	//   ....[1]....
        /*0038*/ 	.word	0x00000560


	//   ....[2]....
        /*003c*/ 	.word	0x00000710


	//----- nvinfo : EIATTR_COOP_GROUP_MASK_REGIDS
	.align		4
.L_27:
        /*0040*/ 	.byte	0x04, 0x29
        /*0042*/ 	.short	(.L_29 - .L_28)


	//   ....[0]....
.L_28:
        /*0044*/ 	.word	0xffffffff


	//   ....[1]....
        /*0048*/ 	.word	0xffffffff


	//   ....[2]....
        /*004c*/ 	.word	0xffffffff


	//   ....[3]....
        /*0050*/ 	.word	0xffffffff


	//   ....[4]....
        /*0054*/ 	.word	0xffffffff


	//   ....[5]....
        /*0058*/ 	.word	0xffffffff


	//----- nvinfo : EIATTR_COOP_GROUP_INSTR_OFFSETS
	.align		4
.L_29:
        /*005c*/ 	.byte	0x04, 0x28
        /*005e*/ 	.short	(.L_31 - .L_30)


	//   ....[0]....
.L_30:
        /*0060*/ 	.word	0x00000060


	//   ....[1]....
        /*0064*/ 	.word	0x00000070


	//   ....[2]....
        /*0068*/ 	.word	0x00000130


	//   ....[3]....
        /*006c*/ 	.word	0x00000390


	//   ....[4]....
        /*0070*/ 	.word	0x00000850


	//   ....[5]....
        /*0074*/ 	.word	0x00001290


	//----- nvinfo : EIATTR_REG_RECONFIG
	.align		4
.L_31:
        /*0078*/ 	.byte	0x01, 0x54
	.zero		2


	//----- nvinfo : EIATTR_SYSCALL_OFFSETS
	.align		4
        /*007c*/ 	.byte	0x04, 0x46
        /*007e*/ 	.short	(.L_33 - .L_32)


	//   ....[0]....
.L_32:
        /*0080*/ 	.word	0x00001450


	//----- nvinfo : EIATTR_MBARRIER_INSTR_OFFSETS
	.align		4
.L_33:
        /*0084*/ 	.byte	0x04, 0x39
        /*0086*/ 	.short	(.L_35 - .L_34)


	//   ....[0]....
.L_34:
        /*0088*/ 	.word	0x00000250
        /*008c*/ 	.word	0x000000ff
        /*0090*/ 	.word	0x00000000
        /*0094*/ 	.short	0x0100
        /*0096*/ 	.byte	0x08
	.zero		1


	//   ....[1]....
        /*0098*/ 	.word	0x00000260
        /*009c*/ 	.word	0x000000ff
        /*00a0*/ 	.word	0x00000048
        /*00a4*/ 	.short	0x0100
        /*00a6*/ 	.byte	0x08
	.zero		1


	//   ....[2]....
        /*00a8*/ 	.word	0x00000270
        /*00ac*/ 	.word	0x000000ff
        /*00b0*/ 	.word	0x00000008
        /*00b4*/ 	.short	0x0100
        /*00b6*/ 	.byte	0x08
	.zero		1


	//   ....[3]....
        /*00b8*/ 	.word	0x00000280
        /*00bc*/ 	.word	0x000000ff
        /*00c0*/ 	.word	0x00000050
        /*00c4*/ 	.short	0x0100
        /*00c6*/ 	.byte	0x08
	.zero		1


	//   ....[4]....
        /*00c8*/ 	.word	0x00000290
        /*00cc*/ 	.word	0x000000ff
        /*00d0*/ 	.word	0x00000010
        /*00d4*/ 	.short	0x0100
        /*00d6*/ 	.byte	0x08
	.zero		1


	//   ....[5]....
        /*00d8*/ 	.word	0x000002a0
        /*00dc*/ 	.word	0x000000ff
        /*00e0*/ 	.word	0x00000058
        /*00e4*/ 	.short	0x0100
        /*00e6*/ 	.byte	0x08
	.zero		1


	//   ....[6]....
        /*00e8*/ 	.word	0x000002b0
        /*00ec*/ 	.word	0x000000ff
        /*00f0*/ 	.word	0x00000018
        /*00f4*/ 	.short	0x0100
        /*00f6*/ 	.byte	0x08
	.zero		1


	//   ....[7]....
        /*00f8*/ 	.word	0x000002c0
        /*00fc*/ 	.word	0x000000ff
        /*0100*/ 	.word	0x00000060
        /*0104*/ 	.short	0x0100
        /*0106*/ 	.byte	0x08
	.zero		1


	//   ....[8]....
        /*0108*/ 	.word	0x000002d0
        /*010c*/ 	.word	0x000000ff
        /*0110*/ 	.word	0x00000020
        /*0114*/ 	.short	0x0100
        /*0116*/ 	.byte	0x08
	.zero		1


	//   ....[9]....
        /*0118*/ 	.word	0x000002e0
        /*011c*/ 	.word	0x000000ff
        /*0120*/ 	.word	0x00000068
        /*0124*/ 	.short	0x0100
        /*0126*/ 	.byte	0x08
	.zero		1


	//   ....[10]....
        /*0128*/ 	.word	0x000002f0
        /*012c*/ 	.word	0x000000ff
        /*0130*/ 	.word	0x00000028
        /*0134*/ 	.short	0x0100
        /*0136*/ 	.byte	0x08
	.zero		1


	//   ....[11]....
        /*0138*/ 	.word	0x00000300
        /*013c*/ 	.word	0x000000ff
        /*0140*/ 	.word	0x00000070
        /*0144*/ 	.short	0x0100
        /*0146*/ 	.byte	0x08
	.zero		1


	//   ....[12]....
        /*0148*/ 	.word	0x00000310
        /*014c*/ 	.word	0x000000ff
        /*0150*/ 	.word	0x00000030
        /*0154*/ 	.short	0x0100
        /*0156*/ 	.byte	0x08
	.zero		1


	//   ....[13]....
        /*0158*/ 	.word	0x00000320
        /*015c*/ 	.word	0x000000ff
        /*0160*/ 	.word	0x00000078
        /*0164*/ 	.short	0x0100
        /*0166*/ 	.byte	0x08
	.zero		1


	//   ....[14]....
        /*0168*/ 	.word	0x00000330
        /*016c*/ 	.word	0x000000ff
        /*0170*/ 	.word	0x00000038
        /*0174*/ 	.short	0x0100
        /*0176*/ 	.byte	0x08
	.zero		1


	//   ....[15]....
        /*0178*/ 	.word	0x00000340
        /*017c*/ 	.word	0x000000ff
        /*0180*/ 	.word	0x00000080
        /*0184*/ 	.short	0x0100
        /*0186*/ 	.byte	0x08
	.zero		1


	//   ....[16]....
        /*0188*/ 	.word	0x00000350
        /*018c*/ 	.word	0x000000ff
        /*0190*/ 	.word	0x00000040
        /*0194*/ 	.short	0x0100
        /*0196*/ 	.byte	0x08
	.zero		1


	//   ....[17]....
        /*0198*/ 	.word	0x00000360
        /*019c*/ 	.word	0x000000ff
        /*01a0*/ 	.word	0x00000088
        /*01a4*/ 	.short	0x0100
        /*01a6*/ 	.byte	0x08
	.zero		1


	//   ....[18]....
        /*01a8*/ 	.word	0x00000790
        /*01ac*/ 	.word	0x000000ff
        /*01b0*/ 	.word	0x000000a0
        /*01b4*/ 	.short	0x0100
        /*01b6*/ 	.byte	0x06
	.zero		1


	//   ....[19]....
        /*01b8*/ 	.word	0x00000800
        /*01bc*/ 	.word	0x000000ff
        /*01c0*/ 	.word	0x000000a8
        /*01c4*/ 	.short	0x0100
        /*01c6*/ 	.byte	0x06
	.zero		1


	//   ....[20]....
        /*01c8*/ 	.word	0x00001510
        /*01cc*/ 	.word	0x00000003
        /*01d0*/ 	.word	0x00000000
        /*01d4*/ 	.short	0x010a
        /*01d6*/ 	.byte	0x3f
	.zero		1


	//   ....[21]....
        /*01d8*/ 	.word	0x00001550
        /*01dc*/ 	.word	0x00000003
        /*01e0*/ 	.word	0x00000000
        /*01e4*/ 	.short	0x010a
        /*01e6*/ 	.byte	0x3f
	.zero		1


	//   ....[22]....
        /*01e8*/ 	.word	0x00001920
        /*01ec*/ 	.word	0x00000005
        /*01f0*/ 	.word	0x00000000
        /*01f4*/ 	.short	0x010a
        /*01f6*/ 	.byte	0x3f
	.zero		1


	//   ....[23]....
        /*01f8*/ 	.word	0x00001960
        /*01fc*/ 	.word	0x00000005
        /*0200*/ 	.word	0x00000000
        /*0204*/ 	.short	0x010a
        /*0206*/ 	.byte	0x3f
	.zero		1


	//   ....[24]....
        /*0208*/ 	.word	0x00001bc0
        /*020c*/ 	.word	0x00000005
        /*0210*/ 	.word	0x00000000
        /*0214*/ 	.short	0x0101
        /*0216*/ 	.byte	0x3f
	.zero		1


	//   ....[25]....
        /*0218*/ 	.word	0x00001de0
        /*021c*/ 	.word	0x00000003
        /*0220*/ 	.word	0x00000000
        /*0224*/ 	.short	0x0101
        /*0226*/ 	.byte	0x3f
	.zero		1


	//   ....[26]....
        /*0228*/ 	.word	0x00005250
        /*022c*/ 	.word	0x00000014
        /*0230*/ 	.word	0x00000048
        /*0234*/ 	.short	0x010a
        /*0236*/ 	.byte	0x3f
	.zero		1


	//   ....[27]....
        /*0238*/ 	.word	0x000055d0
        /*023c*/ 	.word	0x00000003
        /*0240*/ 	.word	0x000000a8
        /*0244*/ 	.short	0x0101
        /*0246*/ 	.byte	0x3f
	.zero		1


	//   ....[28]....
        /*0248*/ 	.word	0x00005d20
        /*024c*/ 	.word	0x00000007
        /*0250*/ 	.word	0x00000000
        /*0254*/ 	.short	0x010a
        /*0256*/ 	.byte	0x3f
	.zero		1


	//   ....[29]....
        /*0258*/ 	.word	0x00005da0
        /*025c*/ 	.word	0x00000008
        /*0260*/ 	.word	0x00000000
        /*0264*/ 	.short	0x010a
        /*0266*/ 	.byte	0x3f
	.zero		1


	//   ....[30]....
        /*0268*/ 	.word	0x00005e30
        /*026c*/ 	.word	0x00000009
        /*0270*/ 	.word	0x00000000
        /*0274*/ 	.short	0x010a
        /*0276*/ 	.byte	0x3f
	.zero		1


	//   ....[31]....
        /*0278*/ 	.word	0x00005ec0
        /*027c*/ 	.word	0x00000008
        /*0280*/ 	.word	0x00000000
        /*0284*/ 	.short	0x010a
        /*0286*/ 	.byte	0x3f
	.zero		1


	//   ....[32]....
        /*0288*/ 	.word	0x00005f50
        /*028c*/ 	.word	0x00000009
        /*0290*/ 	.word	0x00000000
        /*0294*/ 	.short	0x010a
        /*0296*/ 	.byte	0x3f
	.zero		1


	//   ....[33]....
        /*0298*/ 	.word	0x00005fe0
        /*029c*/ 	.word	0x00000008
        /*02a0*/ 	.word	0x00000000
        /*02a4*/ 	.short	0x010a
        /*02a6*/ 	.byte	0x3f
	.zero		1


	//   ....[34]....
        /*02a8*/ 	.word	0x00006070
        /*02ac*/ 	.word	0x00000009
        /*02b0*/ 	.word	0x00000000
        /*02b4*/ 	.short	0x010a
        /*02b6*/ 	.byte	0x3f
	.zero		1


	//   ....[35]....
        /*02b8*/ 	.word	0x00006100
        /*02bc*/ 	.word	0x00000006
        /*02c0*/ 	.word	0x00000000
        /*02c4*/ 	.short	0x010a
        /*02c6*/ 	.byte	0x3f
	.zero		1


	//   ....[36]....
        /*02c8*/ 	.word	0x00006190
        /*02cc*/ 	.word	0x00000003
        /*02d0*/ 	.word	0x00000000
        /*02d4*/ 	.short	0x010a
        /*02d6*/ 	.byte	0x3f
	.zero		1


	//   ....[37]....
        /*02d8*/ 	.word	0x000061f0
        /*02dc*/ 	.word	0x00000003
        /*02e0*/ 	.word	0x00000000
        /*02e4*/ 	.short	0x010a
        /*02e6*/ 	.byte	0x3f
	.zero		1


	//   ....[38]....
        /*02e8*/ 	.word	0x00006240
        /*02ec*/ 	.word	0x00000005
        /*02f0*/ 	.word	0x00000000
        /*02f4*/ 	.short	0x010a
        /*02f6*/ 	.byte	0x3f
	.zero		1


	//   ....[39]....
        /*02f8*/ 	.word	0x00006310
        /*02fc*/ 	.word	0x00000014
        /*0300*/ 	.word	0x00000048
        /*0304*/ 	.short	0x010a
        /*0306*/ 	.byte	0x3f
	.zero		1


	//   ....[40]....
        /*0308*/ 	.word	0x000063e0
        /*030c*/ 	.word	0x00000007
        /*0310*/ 	.word	0x00000000
        /*0314*/ 	.short	0x010a
        /*0316*/ 	.byte	0x3f
	.zero		1


	//   ....[41]....
        /*0318*/ 	.word	0x00006430
        /*031c*/ 	.word	0x00000008
        /*0320*/ 	.word	0x00000000
        /*0324*/ 	.short	0x010a
        /*0326*/ 	.byte	0x3f
	.zero		1


	//   ....[42]....
        /*0328*/ 	.word	0x00006480
        /*032c*/ 	.word	0x00000009
        /*0330*/ 	.word	0x00000000
        /*0334*/ 	.short	0x010a
        /*0336*/ 	.byte	0x3f
	.zero		1


	//   ....[43]....
        /*0338*/ 	.word	0x000064d0
        /*033c*/ 	.word	0x00000008
        /*0340*/ 	.word	0x00000000
        /*0344*/ 	.short	0x010a
        /*0346*/ 	.byte	0x3f
	.zero		1


	//   ....[44]....
        /*0348*/ 	.word	0x00006520
        /*034c*/ 	.word	0x00000009
        /*0350*/ 	.word	0x00000000
        /*0354*/ 	.short	0x010a
        /*0356*/ 	.byte	0x3f
	.zero		1


	//   ....[45]....
        /*0358*/ 	.word	0x00006570
        /*035c*/ 	.word	0x00000008
        /*0360*/ 	.word	0x00000000
        /*0364*/ 	.short	0x010a
        /*0366*/ 	.byte	0x3f
	.zero		1


	//   ....[46]....
        /*0368*/ 	.word	0x000065c0
        /*036c*/ 	.word	0x00000009
        /*0370*/ 	.word	0x00000000
        /*0374*/ 	.short	0x010a
        /*0376*/ 	.byte	0x3f
	.zero		1


	//   ....[47]....
        /*0378*/ 	.word	0x00006610
        /*037c*/ 	.word	0x00000006
        /*0380*/ 	.word	0x00000000
        /*0384*/ 	.short	0x010a
        /*0386*/ 	.byte	0x3f
	.zero		1


	//----- nvinfo : EIATTR_NUM_MBARRIERS
	.align		4
.L_35:
        /*0388*/ 	.byte	0x03, 0x38
        /*038a*/ 	.short	0x0014


	//----- nvinfo : EIATTR_EXIT_INSTR_OFFSETS
	.align		4
        /*038c*/ 	.byte	0x04, 0x1c
        /*038e*/ 	.short	(.L_37 - .L_36)


	//   ....[0]....
.L_36:
        /*0390*/ 	.word	0x000009b0


	//   ....[1]....
        /*0394*/ 	.word	0x000011c0


	//   ....[2]....
        /*0398*/ 	.word	0x00004970


	//   ....[3]....
        /*039c*/ 	.word	0x00004ed0


	//   ....[4]....
        /*03a0*/ 	.word	0x000061e0


	//----- nvinfo : EIATTR_MAX_THREADS
	.align		4
.L_37:
        /*03a4*/ 	.byte	0x04, 0x05
        /*03a6*/ 	.short	(.L_39 - .L_38)
.L_38:
        /*03a8*/ 	.word	0x00000180
        /*03ac*/ 	.word	0x00000001
        /*03b0*/ 	.word	0x00000001


	//----- nvinfo : EIATTR_CRS_STACK_SIZE
	.align		4
.L_39:
        /*03b4*/ 	.byte	0x04, 0x1e
        /*03b6*/ 	.short	(.L_41 - .L_40)
.L_40:
        /*03b8*/ 	.word	0x00000000


	//----- nvinfo : EIATTR_CBANK_PARAM_SIZE
	.align		4
.L_41:
        /*03bc*/ 	.byte	0x03, 0x19
        /*03be*/ 	.short	0x0470


	//----- nvinfo : EIATTR_PARAM_CBANK
	.align		4
        /*03c0*/ 	.byte	0x04, 0x0a
        /*03c2*/ 	.short	(.L_43 - .L_42)
	.align		4
.L_42:
        /*03c4*/ 	.word	index@(.nv.constant0._ZN7cutlass13device_kernelINS_4gemm6kernel13GemmUniversalIN4cute5tupleIJiiiiEEENS1_10collective13CollectiveMmaINS1_34MainloopSm90TmaGmmaWarpSpecializedILi9ENS5_IJNS4_1CILi1EEENSA_ILi8EEESB_EEENS1_35KernelTmaWarpSpecializedCooperativeEEENS5_IJNSA_ILi128EEENSA_ILi64EEENSA_ILi32EEEEEENS_10tfloat32_tENS5_IJlSB_lEEESK_SL_NS4_8TiledMMAINS4_8MMA_AtomIJNS4_4SM904GMMA29MMA_64x64x8_F32TF32TF32_SS_TNILNSP_7ScaleInE1ELSR_1EEEEEENS4_6LayoutINS5_IJNSA_ILi2EEESB_SB_EEENS5_IJSB_NSA_ILi0EEESX_EEEEENS5_IJNS4_10UnderscoreES10_S10_EEEEENS4_23SM90_TMA_LOAD_MULTICASTENS4_14ComposedLayoutINS4_7SwizzleILi3ELi4ELi3EEENS4_18smem_ptr_flag_bitsILi32EEENSU_INS5_IJSC_SI_EEENS5_IJSI_SB_EEEEEEEvNS4_8identityENS4_13SM90_TMA_LOADES1C_vS1D_EENS_8epilogue10collective6detail29Sm90TmaWarpSpecializedAdapterINS1H_15DefaultEpilogueISK_SL_SL_NS1G_6thread17LinearCombinationISK_Li1EffLNS1L_9ScaleType4KindE0ELNS_15FloatRoundStyleE2ESK_EENS1_15EpilogueDefaultEEEEEvvEEEEvNT_6ParamsE)
        /*03c8*/ 	.short	0x0210
        /*03ca*/ 	.short	0x0470


	//----- nvinfo : EIATTR_SW_WAR
	.align		4
.L_43:
        /*03cc*/ 	.byte	0x04, 0x36
        /*03ce*/ 	.short	(.L_45 - .L_44)
.L_44:
        /*03d0*/ 	.word	0x00000008
.L_45:


//--------------------- .nv.callgraph             --------------------------
	.section	.nv.callgraph,"",@"SHT_CUDA_CALLGRAPH"
	.align	4
	.sectionentsize	8
	.align		4
        /*0000*/ 	.word	0x00000000
	.align		4
        /*0004*/ 	.word	0xffffffff
	.align		4
        /*0008*/ 	.word	index@(_ZN7cutlass13device_kernelINS_4gemm6kernel13GemmUniversalIN4cute5tupleIJiiiiEEENS1_10collective13CollectiveMmaINS1_34MainloopSm90TmaGmmaWarpSpecializedILi9ENS5_IJNS4_1CILi1EEENSA_ILi8EEESB_EEENS1_35KernelTmaWarpSpecializedCooperativeEEENS5_IJNSA_ILi128EEENSA_ILi64EEENSA_ILi32EEEEEENS_10tfloat32_tENS5_IJlSB_lEEESK_SL_NS4_8TiledMMAINS4_8MMA_AtomIJNS4_4SM904GMMA29MMA_64x64x8_F32TF32TF32_SS_TNILNSP_7ScaleInE1ELSR_1EEEEEENS4_6LayoutINS5_IJNSA_ILi2EEESB_SB_EEENS5_IJSB_NSA_ILi0EEESX_EEEEENS5_IJNS4_10UnderscoreES10_S10_EEEEENS4_23SM90_TMA_LOAD_MULTICASTENS4_14ComposedLayoutINS4_7SwizzleILi3ELi4ELi3EEENS4_18smem_ptr_flag_bitsILi32EEENSU_INS5_IJSC_SI_EEENS5_IJSI_SB_EEEEEEEvNS4_8identityENS4_13SM90_TMA_LOADES1C_vS1D_EENS_8epilogue10collective6detail29Sm90TmaWarpSpecializedAdapterINS1H_15DefaultEpilogueISK_SL_SL_NS1G_6thread17LinearCombinationISK_Li1EffLNS1L_9ScaleType4KindE0ELNS_15FloatRoundStyleE2ESK_EENS1_15EpilogueDefaultEEEEEvvEEEEvNT_6ParamsE)
	.align		4
        /*000c*/ 	.word	index@(__assertfail)
	.align		4
        /*0010*/ 	.word	0x00000000
	.align		4
        /*0014*/ 	.word	0xfffffffe
	.align		4
        /*0018*/ 	.word	0x00000000
	.align		4
        /*001c*/ 	.word	0xfffffffd
	.align		4
        /*0020*/ 	.word	0x00000000
	.align		4
        /*0024*/ 	.word	0xfffffffc


//--------------------- .nv.constant4             --------------------------
	.section	.nv.constant4,"a",@progbits
	.align	8
	.align		8
.nv.constant4:
        /*0000*/ 	.dword	__assertfail
	.align		8
        /*0008*/ 	.dword	__unnamed_1
	.align		8
        /*0010*/ 	.dword	_ZN40_INTERNAL_81dbbd8b_4_k_cu_bb027c5f_280154cuda3std3__45__cpo5beginE
	.align		8
        /*0018*/ 	.dword	_ZN40_INTERNAL_81dbbd8b_4_k_cu_bb027c5f_280154cuda3std3__45__cpo3endE
	.align		8
        /*0020*/ 	.dword	_ZN40_INTERNAL_81dbbd8b_4_k_cu_bb027c5f_280154cuda3std3__45__cpo6cbeginE
	.align		8
        /*0028*/ 	.dword	_ZN40_INTERNAL_81dbbd8b_4_k_cu_bb027c5f_280154cuda3std3__45__cpo4cendE
	.align		8
        /*0030*/ 	.dword	_ZN40_INTERNAL_81dbbd8b_4_k_cu_bb027c5f_280154cuda3std3__442_GLOBAL__N__81dbbd8b_4_k_cu_bb027c5f_280156ignoreE
	.align		8
        /*0038*/ 	.dword	_ZN40_INTERNAL_81dbbd8b_4_k_cu_bb027c5f_280154cuda3std3__419piecewise_constructE
	.align		8
        /*0040*/ 	.dword	_ZN40_INTERNAL_81dbbd8b_4_k_cu_bb027c5f_280154cuda3std3__48in_placeE
	.align		8
        /*0048*/ 	.dword	_ZN40_INTERNAL_81dbbd8b_4_k_cu_bb027c5f_280154cuda3std6ranges3__45__cpo4swapE
	.align		8
        /*0050*/ 	.dword	_ZN40_INTERNAL_81dbbd8b_4_k_cu_bb027c5f_280154cuda3std6ranges3__45__cpo9iter_moveE
	.align		8
        /*0058*/ 	.dword	_ZN40_INTERNAL_81dbbd8b_4_k_cu_bb027c5f_280154cute7productE
	.align		8
        /*0060*/ 	.dword	_ZN40_INTERNAL_81dbbd8b_4_k_cu_bb027c5f_280154cute1_E
	.align		8
        /*0068*/ 	.dword	$str$22
	.align		8
        /*0070*/ 	.dword	$str$23


//--------------------- .text._ZN7cutlass13device_kernelINS_4gemm6kernel13GemmUniversalIN4cute5tupleIJiiiiEEENS1_10collective13CollectiveMmaINS1_34MainloopSm90TmaGmmaWarpSpecializedILi9ENS5_IJNS4_1CILi1EEENSA_ILi8EEESB_EEENS1_35KernelTmaWarpSpecializedCooperativeEEENS5_IJNSA_ILi128EEENSA_ILi64EEENSA_ILi32EEEEEENS_10tfloat32_tENS5_IJlSB_lEEESK_SL_NS4_8TiledMMAINS4_8MMA_AtomIJNS4_4SM904GMMA29MMA_64x64x8_F32TF32TF32_SS_TNILNSP_7ScaleInE1ELSR_1EEEEEENS4_6LayoutINS5_IJNSA_ILi2EEESB_SB_EEENS5_IJSB_NSA_ILi0EEESX_EEEEENS5_IJNS4_10UnderscoreES10_S10_EEEEENS4_23SM90_TMA_LOAD_MULTICASTENS4_14ComposedLayoutINS4_7SwizzleILi3ELi4ELi3EEENS4_18smem_ptr_flag_bitsILi32EEENSU_INS5_IJSC_SI_EEENS5_IJSI_SB_EEEEEEEvNS4_8identityENS4_13SM90_TMA_LOADES1C_vS1D_EENS_8epilogue10collective6detail29Sm90TmaWarpSpecializedAdapterINS1H_15DefaultEpilogueISK_SL_SL_NS1G_6thread17LinearCombinationISK_Li1EffLNS1L_9ScaleType4KindE0ELNS_15FloatRoundStyleE2ESK_EENS1_15EpilogueDefaultEEEEEvvEEEEvNT_6ParamsE --------------------------
	.section	.text._ZN7cutlass13device_kernelINS_4gemm6kernel13GemmUniversalIN4cute5tupleIJiiiiEEENS1_10collective13CollectiveMmaINS1_34MainloopSm90TmaGmmaWarpSpecializedILi9ENS5_IJNS4_1CILi1EEENSA_ILi8EEESB_EEENS1_35KernelTmaWarpSpecializedCooperativeEEENS5_IJNSA_ILi128EEENSA_ILi64EEENSA_ILi32EEEEEENS_10tfloat32_tENS5_IJlSB_lEEESK_SL_NS4_8TiledMMAINS4_8MMA_AtomIJNS4_4SM904GMMA29MMA_64x64x8_F32TF32TF32_SS_TNILNSP_7ScaleInE1ELSR_1EEEEEENS4_6LayoutINS5_IJNSA_ILi2EEESB_SB_EEENS5_IJSB_NSA_ILi0EEESX_EEEEENS5_IJNS4_10UnderscoreES10_S10_EEEEENS4_23SM90_TMA_LOAD_MULTICASTENS4_14ComposedLayoutINS4_7SwizzleILi3ELi4ELi3EEENS4_18smem_ptr_flag_bitsILi32EEENSU_INS5_IJSC_SI_EEENS5_IJSI_SB_EEEEEEEvNS4_8identityENS4_13SM90_TMA_LOADES1C_vS1D_EENS_8epilogue10collective6detail29Sm90TmaWarpSpecializedAdapterINS1H_15DefaultEpilogueISK_SL_SL_NS1G_6thread17LinearCombinationISK_Li1EffLNS1L_9ScaleType4KindE0ELNS_15FloatRoundStyleE2ESK_EENS1_15EpilogueDefaultEEEEEvvEEEEvNT_6ParamsE,"ax",@progbits
	.align	128
.text._ZN7cutlass13device_kernelINS_4gemm6kernel13GemmUniversalIN4cute5tupleIJiiiiEEENS1_10collective13CollectiveMmaINS1_34MainloopSm90TmaGmmaWarpSpecializedILi9ENS5_IJNS4_1CILi1EEENSA_ILi8EEESB_EEENS1_35KernelTmaWarpSpecializedCooperativeEEENS5_IJNSA_ILi128EEENSA_ILi64EEENSA_ILi32EEEEEENS_10tfloat32_tENS5_IJlSB_lEEESK_SL_NS4_8TiledMMAINS4_8MMA_AtomIJNS4_4SM904GMMA29MMA_64x64x8_F32TF32TF32_SS_TNILNSP_7ScaleInE1ELSR_1EEEEEENS4_6LayoutINS5_IJNSA_ILi2EEESB_SB_EEENS5_IJSB_NSA_ILi0EEESX_EEEEENS5_IJNS4_10UnderscoreES10_S10_EEEEENS4_23SM90_TMA_LOAD_MULTICASTENS4_14ComposedLayoutINS4_7SwizzleILi3ELi4ELi3EEENS4_18smem_ptr_flag_bitsILi32EEENSU_INS5_IJSC_SI_EEENS5_IJSI_SB_EEEEEEEvNS4_8identityENS4_13SM90_TMA_LOADES1C_vS1D_EENS_8epilogue10collective6detail29Sm90TmaWarpSpecializedAdapterINS1H_15DefaultEpilogueISK_SL_SL_NS1G_6thread17LinearCombinationISK_Li1EffLNS1L_9ScaleType4KindE0ELNS_15FloatRoundStyleE2ESK_EENS1_15EpilogueDefaultEEEEEvvEEEEvNT_6ParamsE:
        .type           _ZN7cutlass13device_kernelINS_4gemm6kernel13GemmUniversalIN4cute5tupleIJiiiiEEENS1_10collective13CollectiveMmaINS1_34MainloopSm90TmaGmmaWarpSpecializedILi9ENS5_IJNS4_1CILi1EEENSA_ILi8EEESB_EEENS1_35KernelTmaWarpSpecializedCooperativeEEENS5_IJNSA_ILi128EEENSA_ILi64EEENSA_ILi32EEEEEENS_10tfloat32_tENS5_IJlSB_lEEESK_SL_NS4_8TiledMMAINS4_8MMA_AtomIJNS4_4SM904GMMA29MMA_64x64x8_F32TF32TF32_SS_TNILNSP_7ScaleInE1ELSR_1EEEEEENS4_6LayoutINS5_IJNSA_ILi2EEESB_SB_EEENS5_IJSB_NSA_ILi0EEESX_EEEEENS5_IJNS4_10UnderscoreES10_S10_EEEEENS4_23SM90_TMA_LOAD_MULTICASTENS4_14ComposedLayoutINS4_7SwizzleILi3ELi4ELi3EEENS4_18smem_ptr_flag_bitsILi32EEENSU_INS5_IJSC_SI_EEENS5_IJSI_SB_EEEEEEEvNS4_8identityENS4_13SM90_TMA_LOADES1C_vS1D_EENS_8epilogue10collective6detail29Sm90TmaWarpSpecializedAdapterINS1H_15DefaultEpilogueISK_SL_SL_NS1G_6thread17LinearCombinationISK_Li1EffLNS1L_9ScaleType4KindE0ELNS_15FloatRoundStyleE2ESK_EENS1_15EpilogueDefaultEEEEEvvEEEEvNT_6ParamsE,@function
        .size           _ZN7cutlass13device_kernelINS_4gemm6kernel13GemmUniversalIN4cute5tupleIJiiiiEEENS1_10collective13CollectiveMmaINS1_34MainloopSm90TmaGmmaWarpSpecializedILi9ENS5_IJNS4_1CILi1EEENSA_ILi8EEESB_EEENS1_35KernelTmaWarpSpecializedCooperativeEEENS5_IJNSA_ILi128EEENSA_ILi64EEENSA_ILi32EEEEEENS_10tfloat32_tENS5_IJlSB_lEEESK_SL_NS4_8TiledMMAINS4_8MMA_AtomIJNS4_4SM904GMMA29MMA_64x64x8_F32TF32TF32_SS_TNILNSP_7ScaleInE1ELSR_1EEEEEENS4_6LayoutINS5_IJNSA_ILi2EEESB_SB_EEENS5_IJSB_NSA_ILi0EEESX_EEEEENS5_IJNS4_10UnderscoreES10_S10_EEEEENS4_23SM90_TMA_LOAD_MULTICASTENS4_14ComposedLayoutINS4_7SwizzleILi3ELi4ELi3EEENS4_18smem_ptr_flag_bitsILi32EEENSU_INS5_IJSC_SI_EEENS5_IJSI_SB_EEEEEEEvNS4_8identityENS4_13SM90_TMA_LOADES1C_vS1D_EENS_8epilogue10collective6detail29Sm90TmaWarpSpecializedAdapterINS1H_15DefaultEpilogueISK_SL_SL_NS1G_6thread17LinearCombinationISK_Li1EffLNS1L_9ScaleType4KindE0ELNS_15FloatRoundStyleE2ESK_EENS1_15EpilogueDefaultEEEEEvvEEEEvNT_6ParamsE,(.L_x_146 - _ZN7cutlass13device_kernelINS_4gemm6kernel13GemmUniversalIN4cute5tupleIJiiiiEEENS1_10collective13CollectiveMmaINS1_34MainloopSm90TmaGmmaWarpSpecializedILi9ENS5_IJNS4_1CILi1EEENSA_ILi8EEESB_EEENS1_35KernelTmaWarpSpecializedCooperativeEEENS5_IJNSA_ILi128EEENSA_ILi64EEENSA_ILi32EEEEEENS_10tfloat32_tENS5_IJlSB_lEEESK_SL_NS4_8TiledMMAINS4_8MMA_AtomIJNS4_4SM904GMMA29MMA_64x64x8_F32TF32TF32_SS_TNILNSP_7ScaleInE1ELSR_1EEEEEENS4_6LayoutINS5_IJNSA_ILi2EEESB_SB_EEENS5_IJSB_NSA_ILi0EEESX_EEEEENS5_IJNS4_10UnderscoreES10_S10_EEEEENS4_23SM90_TMA_LOAD_MULTICASTENS4_14ComposedLayoutINS4_7SwizzleILi3ELi4ELi3EEENS4_18smem_ptr_flag_bitsILi32EEENSU_INS5_IJSC_SI_EEENS5_IJSI_SB_EEEEEEEvNS4_8identityENS4_13SM90_TMA_LOADES1C_vS1D_EENS_8epilogue10collective6detail29Sm90TmaWarpSpecializedAdapterINS1H_15DefaultEpilogueISK_SL_SL_NS1G_6thread17LinearCombinationISK_Li1EffLNS1L_9ScaleType4KindE0ELNS_15FloatRoundStyleE2ESK_EENS1_15EpilogueDefaultEEEEEvvEEEEvNT_6ParamsE)
        .other          _ZN7cutlass13device_kernelINS_4gemm6kernel13GemmUniversalIN4cute5tupleIJiiiiEEENS1_10collective13CollectiveMmaINS1_34MainloopSm90TmaGmmaWarpSpecializedILi9ENS5_IJNS4_1CILi1EEENSA_ILi8EEESB_EEENS1_35KernelTmaWarpSpecializedCooperativeEEENS5_IJNSA_ILi128EEENSA_ILi64EEENSA_ILi32EEEEEENS_10tfloat32_tENS5_IJlSB_lEEESK_SL_NS4_8TiledMMAINS4_8MMA_AtomIJNS4_4SM904GMMA29MMA_64x64x8_F32TF32TF32_SS_TNILNSP_7ScaleInE1ELSR_1EEEEEENS4_6LayoutINS5_IJNSA_ILi2EEESB_SB_EEENS5_IJSB_NSA_ILi0EEESX_EEEEENS5_IJNS4_10UnderscoreES10_S10_EEEEENS4_23SM90_TMA_LOAD_MULTICASTENS4_14ComposedLayoutINS4_7SwizzleILi3ELi4ELi3EEENS4_18smem_ptr_flag_bitsILi32EEENSU_INS5_IJSC_SI_EEENS5_IJSI_SB_EEEEEEEvNS4_8identityENS4_13SM90_TMA_LOADES1C_vS1D_EENS_8epilogue10collective6detail29Sm90TmaWarpSpecializedAdapterINS1H_15DefaultEpilogueISK_SL_SL_NS1G_6thread17LinearCombinationISK_Li1EffLNS1L_9ScaleType4KindE0ELNS_15FloatRoundStyleE2ESK_EENS1_15EpilogueDefaultEEEEEvvEEEEvNT_6ParamsE,@"STO_CUDA_ENTRY STV_DEFAULT"
_ZN7cutlass13device_kernelINS_4gemm6kernel13GemmUniversalIN4cute5tupleIJiiiiEEENS1_10collective13CollectiveMmaINS1_34MainloopSm90TmaGmmaWarpSpecializedILi9ENS5_IJNS4_1CILi1EEENSA_ILi8EEESB_EEENS1_35KernelTmaWarpSpecializedCooperativeEEENS5_IJNSA_ILi128EEENSA_ILi64EEENSA_ILi32EEEEEENS_10tfloat32_tENS5_IJlSB_lEEESK_SL_NS4_8TiledMMAINS4_8MMA_AtomIJNS4_4SM904GMMA29MMA_64x64x8_F32TF32TF32_SS_TNILNSP_7ScaleInE1ELSR_1EEEEEENS4_6LayoutINS5_IJNSA_ILi2EEESB_SB_EEENS5_IJSB_NSA_ILi0EEESX_EEEEENS5_IJNS4_10UnderscoreES10_S10_EEEEENS4_23SM90_TMA_LOAD_MULTICASTENS4_14ComposedLayoutINS4_7SwizzleILi3ELi4ELi3EEENS4_18smem_ptr_flag_bitsILi32EEENSU_INS5_IJSC_SI_EEENS5_IJSI_SB_EEEEEEEvNS4_8identityENS4_13SM90_TMA_LOADES1C_vS1D_EENS_8epilogue10collective6detail29Sm90TmaWarpSpecializedAdapterINS1H_15DefaultEpilogueISK_SL_SL_NS1G_6thread17LinearCombinationISK_Li1EffLNS1L_9ScaleType4KindE0ELNS_15FloatRoundStyleE2ESK_EENS1_15EpilogueDefaultEEEEEvvEEEEvNT_6ParamsE:
[----:B------:R-:W0:Y:S01]  /*0000*/  LDC R1, c[0x0][0x28] ;  /* 0x00000a00ff017b82 */ /* 0x000e220000000800 */
[----:B------:R-:W1:Y:S01]  /*0010*/  S2R R18, SR_TID.X ;  /* 0x0000000000127919 */ /* 0x000e620000002100 */
[----:B------:R-:W-:Y:S01]  /*0020*/  ELECT P0, URZ, PT ;  /* 0x00000000003f782f */ /* 0x000fe20003800000 */
[----:B------:R-:W-:Y:S01]  /*0030*/  BSSY B0, `(.L_x_0) ;  /* 0x000000f000007945 */ /* 0x000fe20003800000 */
[--C-:B-1----:R-:W-:Y:S02]  /*0040*/  SHF.R.U32.HI R0, RZ, 0x5, R18.reuse ;  /* 0x00000005ff007819 */ /* 0x102fe40000011612 */
[----:B------:R-:W-:-:S03]  /*0050*/  SHF.R.U32.HI R3, RZ, 0x7, R18 ;  /* 0x00000007ff037819 */ /* 0x000fc60000011612 */
[----:B------:R-:W1:Y:S04]  /*0060*/  SHFL.IDX PT, R2, R0, RZ, 0x1f ;  /* 0x00001fff00027589 */ /* 0x000e6800000e0000 */
[----:B------:R2:W3:Y:S01]  /*0070*/  SHFL.IDX PT, R5, R3, RZ, 0x1f ;  /* 0x00001fff03057589 */ /* 0x0004e200000e0000 */
[----:B-1----:R-:W-:-:S13]  /*0080*/  ISETP.NE.OR P0, PT, R2, RZ, !P0 ;  /* 0x000000ff0200720c */ /* 0x002fda0004705670 */
[----:B0-23--:R-:W-:Y:S05]  /*0090*/  @P0 BRA `(.L_x_1) ;  /* 0x0000000000200947 */ /* 0x00dfea0003800000 */
[----:B------:R-:W-:Y:S02]  /*00a0*/  ULDC.64 UR4, c[0x0][0x198] ;  /* 0x0000660000047ab9 */ /* 0x000fe40000000a00 */
[----:B------:R-:W-:Y:S02]  /*00b0*/  UIADD3 UR6, UP0, UR4, 0xf0, URZ ;  /* 0x000000f004067890 */ /* 0x000fe4000ff1e03f */
[----:B------:R-:W-:Y:S02]  /*00c0*/  UIADD3 UR4, UP1, UR4, 0x1f0, URZ ;  /* 0x000001f004047890 */ /* 0x000fe4000ff3e03f */
[----:B------:R-:W-:Y:S02]  /*00d0*/  UIADD3.X UR7, URZ, UR5, URZ, UP0, !UPT ;  /* 0x000000053f077290 */ /* 0x000fe400087fe43f */
[----:B------:R-:W-:-:S07]  /*00e0*/  UIADD3.X UR5, URZ, UR5, URZ, UP1, !UPT ;  /* 0x000000053f057290 */ /* 0x000fce0008ffe43f */
[----:B------:R0:W-:Y:S02]  /*00f0*/  UTMACCTL.PF [UR6] ;  /* 0x00000000060079b9 */ /* 0x0001e40008040000 */
[----:B------:R0:W-:Y:S02]  /*0100*/  UTMACCTL.PF [UR4] ;  /* 0x00000000040079b9 */ /* 0x0001e40008040000 */
[----:B0-----:R-:W-:Y:S01]  /*0110*/  NOP ;  /* 0x0000000000007918 */ /* 0x001fe20000000000 */
.L_x_1:
[----:B------:R-:W-:Y:S05]  /*0120*/  BSYNC B0 ;  /* 0x0000000000007941 */ /* 0x000fea0003800000 */
.L_x_0:
[----:B------:R-:W0:Y:S02]  /*0130*/  SHFL.IDX PT, R3, R0, RZ, 0x1f ;  /* 0x00001fff00037589 */ /* 0x000e2400000e0000 */
[----:B0-----:R-:W-:-:S13]  /*0140*/  ISETP.NE.AND P0, PT, R3, RZ, PT ;  /* 0x000000ff0300720c */ /* 0x001fda0003f05270 */
[----:B------:R-:W-:Y:S05]  /*0150*/  @P0 BRA `(.L_x_2) ;  /* 0x00000000008c0947 */ /* 0x000fea0003800000 */
[----:B------:R-:W-:Y:S01]  /*0160*/  ELECT P0, URZ, PT ;  /* 0x00000000003f782f */ /* 0x000fe20003800000 */
[----:B------:R-:W-:-:S12]  /*0170*/  BSSY B0, `(.L_x_2) ;  /* 0x0000021000007945 */ /* 0x000fd80003800000 */
[----:B------:R-:W-:Y:S05]  /*0180*/  @!P0 BRA `(.L_x_3) ;  /* 0x00000000007c8947 */ /* 0x000fea0003800000 */
[----:B------:R-:W0:Y:S01]  /*0190*/  S2UR UR8, SR_CgaCtaId ;  /* 0x00000000000879c3 */ /* 0x000e220000008800 */
[----:B------:R-:W-:Y:S01]  /*01a0*/  UMOV UR4, 0x400 ;  /* 0x0000040000047882 */ /* 0x000fe20000000000 */
[----:B------:R-:W-:Y:S01]  /*01b0*/  UMOV UR5, 0x1 ;  /* 0x0000000100057882 */ /* 0x000fe20000000000 */
[----:B------:R-:W-:Y:S02]  /*01c0*/  UMOV UR6, 0x10 ;  /* 0x0000001000067882 */ /* 0x000fe40000000000 */
[----:B------:R-:W-:-:S04]  /*01d0*/  UIADD3 UR6, -UR6, 0x100000, URZ ;  /* 0x0010000006067890 */ /* 0x000fc8000fffe13f */
[----:B------:R-:W-:Y:S02]  /*01e0*/  USHF.L.U32 UR7, UR6, 0xb, URZ ;  /* 0x0000000b06077899 */ /* 0x000fe4000800063f */
[----:B------:R-:W-:Y:S02]  /*01f0*/  USHF.L.U32 UR6, UR6, 0x1, URZ ;  /* 0x0000000106067899 */ /* 0x000fe4000800063f */
[----:B0-----:R-:W-:Y:S02]  /*0200*/  ULEA UR8, UR8, UR4, 0x18 ;  /* 0x0000000408087291 */ /* 0x001fe4000f8ec03f */
[----:B------:R-:W-:-:S04]  /*0210*/  UIADD3 UR4, -UR5, 0x100000, URZ ;  /* 0x0010000005047890 */ /* 0x000fc8000fffe13f */
[----:B------:R-:W-:Y:S02]  /*0220*/  USHF.L.U32 UR5, UR4, 0xb, URZ ;  /* 0x0000000b04057899 */ /* 0x000fe4000800063f */
[----:B------:R-:W-:Y:S01]  /*0230*/  USHF.L.U32 UR4, UR4, 0x1, URZ ;  /* 0x0000000104047899 */ /* 0x000fe2000800063f */
[----:B------:R-:W0:Y:S11]  /*0240*/  FENCE.VIEW.ASYNC.S ;  /* 0x00000000000073c6 */ /* 0x000e360000000000 */
[----:B0-----:R0:W1:Y:S01]  /*0250*/  SYNCS.EXCH.64 URZ, [UR8], UR4 ;  /* 0x00000004083f75b2 */ /* 0x0010620008000100 */
[----:B------:R0:W2:Y:S01]  /*0260*/  SYNCS.EXCH.64 URZ, [UR8+0x48], UR6 ;  /* 0x00004806083f75b2 */ /* 0x0000a20008000100 */
[----:B------:R0:W3:Y:S01]  /*0270*/  SYNCS.EXCH.64 URZ, [UR8+0x8], UR4 ;  /* 0x00000804083f75b2 */ /* 0x0000e20008000100 */
[----:B------:R0:W4:Y:S01]  /*0280*/  SYNCS.EXCH.64 URZ, [UR8+0x50], UR6 ;  /* 0x00005006083f75b2 */ /* 0x0001220008000100 */
[----:B------:R0:W0:Y:S01]  /*0290*/  SYNCS.EXCH.64 URZ, [UR8+0x10], UR4 ;  /* 0x00001004083f75b2 */ /* 0x0000220008000100 */
        /* <DEDUP_REMOVED lines=13> */
[----:B------:R-:W-:Y:S01]  /*0370*/  NOP ;  /* 0x0000000000007918 */ /* 0x000fe20000000000 */
.L_x_3:
[----:B0-----:R-:W-:Y:S05]  /*0380*/  BSYNC B0 ;  /* 0x0000000000007941 */ /* 0x001fea0003800000 */
.L_x_2:
[----:B------:R-:W0:Y:S01]  /*0390*/  SHFL.IDX PT, R0, R0, RZ, 0x1f ;  /* 0x00001fff00007589 */ /* 0x000e2200000e0000 */
[----:B------:R-:W-:Y:S01]  /*03a0*/  SHF.R.S32.HI R7, RZ, 0x1f, R18 ;  /* 0x0000001fff077819 */ /* 0x000fe20000011412 */
[----:B------:R-:W5:Y:S01]  /*03b0*/  S2UR UR8, SR_CTAID.X ;  /* 0x00000000000879c3 */ /* 0x000f620000002500 */
[----:B------:R-:W-:Y:S01]  /*03c0*/  ELECT P0, URZ, PT ;  /* 0x00000000003f782f */ /* 0x000fe20003800000 */
[----:B------:R-:W1:Y:S01]  /*03d0*/  S2R R4, SR_CTAID.Y ;  /* 0x0000000000047919 */ /* 0x000e620000002600 */
[----:B------:R-:W-:Y:S01]  /*03e0*/  LEA.HI R7, R7, R18, RZ, 0x7 ;  /* 0x0000001207077211 */ /* 0x000fe200078f38ff */
[----:B------:R-:W-:Y:S01]  /*03f0*/  ULDC UR4, c[0x0][0x154] ;  /* 0x0000550000047ab9 */ /* 0x000fe20000000800 */
[----:B------:R-:W-:Y:S01]  /*0400*/  SHF.R.S32.HI R8, RZ, 0x1f, R3 ;  /* 0x0000001fff087819 */ /* 0x000fe20000011403 */
[----:B------:R-:W-:Y:S01]  /*0410*/  NOP ;  /* 0x0000000000007918 */ /* 0x000fe20000000000 */
[----:B------:R-:W-:Y:S01]  /*0420*/  LOP3.LUT R7, R7, 0xffffff80, RZ, 0xc0, !PT ;  /* 0xffffff8007077812 */ /* 0x000fe200078ec0ff */
[----:B------:R-:W2:Y:S01]  /*0430*/  LDC R12, c[0x0][0x140] ;  /* 0x00005000ff0c7b82 */ /* 0x000ea20000000800 */
[----:B------:R-:W-:Y:S01]  /*0440*/  LEA.HI R8, R8, R3, RZ, 0x2 ;  /* 0x0000000308087211 */ /* 0x000fe200078f10ff */
[----:B------:R-:W-:-:S02]  /*0450*/  NOP ;  /* 0x0000000000007918 */ /* 0x000fc40000000000 */
[----:B------:R-:W-:Y:S01]  /*0460*/  IMAD.IADD R6, R18, 0x1, -R7 ;  /* 0x0000000112067824 */ /* 0x000fe200078e0a07 */
[----:B------:R-:W-:-:S03]  /*0470*/  LOP3.LUT R8, R8, 0x3ffffffc, RZ, 0xc0, !PT ;  /* 0x3ffffffc08087812 */ /* 0x000fc600078ec0ff */
[----:B------:R-:W3:Y:S01]  /*0480*/  LDC R10, c[0x0][0x144] ;  /* 0x00005100ff0a7b82 */ /* 0x000ee20000000800 */
[----:B------:R-:W-:Y:S02]  /*0490*/  SHF.R.S32.HI R7, RZ, 0x1f, R6 ;  /* 0x0000001fff077819 */ /* 0x000fe40000011406 */
[----:B------:R-:W-:Y:S02]  /*04a0*/  LOP3.LUT P2, RZ, R6, 0x7, RZ, 0xc0, !PT ;  /* 0x0000000706ff7812 */ /* 0x000fe4000784c0ff */
[----:B------:R-:W-:Y:S01]  /*04b0*/  LEA.HI R7, R7, R6, RZ, 0x3 ;  /* 0x0000000607077211 */ /* 0x000fe200078f18ff */
[----:B------:R-:W-:Y:S01]  /*04c0*/  VIADD R6, R5, 0xffffffff ;  /* 0xffffffff05067836 */ /* 0x000fe20000000000 */
[----:B0-----:R-:W-:Y:S02]  /*04d0*/  ISETP.NE.OR P0, PT, R0, RZ, !P0 ;  /* 0x000000ff0000720c */ /* 0x001fe40004705670 */
[--C-:B------:R-:W-:Y:S02]  /*04e0*/  SHF.R.S32.HI R0, RZ, 0x3, R7.reuse ;  /* 0x00000003ff007819 */ /* 0x100fe40000011407 */
[----:B------:R-:W-:-:S02]  /*04f0*/  SHF.R.S32.HI R7, RZ, 0x1f, R7 ;  /* 0x0000001fff077819 */ /* 0x000fc40000011407 */
[----:B------:R-:W-:Y:S02]  /*0500*/  ISETP.GE.U32.AND P5, PT, R6, 0x2, PT ;  /* 0x000000020600780c */ /* 0x000fe40003fa6070 */
[----:B------:R-:W-:Y:S02]  /*0510*/  LEA.HI R7, R7, R0, RZ, 0x2 ;  /* 0x0000000007077211 */ /* 0x000fe400078f10ff */
[----:B--2---:R-:W-:Y:S02]  /*0520*/  ISETP.EQ.U32.AND P3, PT, R12, 0x1, PT ;  /* 0x000000010c00780c */ /* 0x004fe40003f62070 */
[----:B-1----:R-:W-:Y:S01]  /*0530*/  I2FP.F32.U32 R9, R4 ;  /* 0x0000000400097245 */ /* 0x002fe20000201000 */
[----:B------:R-:W-:Y:S01]  /*0540*/  VOTEU.ALL UP0, P0 ;  /* 0x00000000003f7886 */ /* 0x000fe20000000000 */
[----:B------:R-:W-:Y:S01]  /*0550*/  LOP3.LUT R7, R7, 0xfffffffc, RZ, 0xc0, !PT ;  /* 0xfffffffc07077812 */ /* 0x000fe200078ec0ff */
[----:B------:R-:W-:Y:S02]  /*0560*/  VOTEU.ALL UP1, P0 ;  /* 0x00000000003f7886 */ /* 0x000fe40000020000 */
[----:B------:R-:W-:Y:S01]  /*0570*/  FMUL R11, R9, UR4 ;  /* 0x00000004090b7c20 */ /* 0x000fe20008400000 */
[----:B------:R-:W-:Y:S01]  /*0580*/  IMAD.IADD R9, R3, 0x1, -R8 ;  /* 0x0000000103097824 */ /* 0x000fe200078e0a08 */
[----:B-----5:R-:W-:Y:S01]  /*0590*/  I2FP.F32.U32 R8, UR8 ;  /* 0x0000000800087c45 */ /* 0x020fe20008201000 */
[----:B------:R-:W-:Y:S01]  /*05a0*/  IMAD.IADD R0, R0, 0x1, -R7 ;  /* 0x0000000100007824 */ /* 0x000fe200078e0a07 */
[----:B------:R-:W0:Y:S01]  /*05b0*/  @!UP0 S2UR UR7, SR_CgaCtaId ;  /* 0x00000000000789c3 */ /* 0x000e220000008800 */
[----:B------:R-:W-:Y:S01]  /*05c0*/  ULDC UR4, c[0x0][0x150] ;  /* 0x0000540000047ab9 */ /* 0x000fe20000000800 */
[----:B------:R-:W1:Y:S01]  /*05d0*/  F2I.U32.TRUNC.NTZ R11, R11 ;  /* 0x0000000b000b7305 */ /* 0x000e62000020f000 */
[----:B------:R-:W-:Y:S01]  /*05e0*/  FMUL R8, R8, UR4 ;  /* 0x0000000408087c20 */ /* 0x000fe20008400000 */
[----:B------:R-:W-:Y:S01]  /*05f0*/  SHF.R.S32.HI R3, RZ, 0x1f, R2 ;  /* 0x0000001fff037819 */ /* 0x000fe20000011402 */
[----:B------:R-:W-:Y:S01]  /*0600*/  IMAD R9, R9, 0x4, R0 ;  /* 0x0000000409097824 */ /* 0x000fe200078e0200 */
[----:B------:R-:W-:Y:S01]  /*0610*/  UMOV UR4, 0x20 ;  /* 0x0000002000047882 */ /* 0x000fe20000000000 */
[----:B------:R-:W-:Y:S01]  /*0620*/  @!UP0 UMOV UR6, 0x400 ;  /* 0x0000040000068882 */ /* 0x000fe20000000000 */
[----:B------:R-:W2:Y:S01]  /*0630*/  LDC R7, c[0x0][0x148] ;  /* 0x00005200ff077b82 */ /* 0x000ea20000000800 */
[----:B------:R-:W-:Y:S01]  /*0640*/  LEA.HI R3, R3, R2, RZ, 0x2 ;  /* 0x0000000203037211 */ /* 0x000fe200078f10ff */
[----:B------:R-:W5:Y:S01]  /*0650*/  F2I.U32.TRUNC.NTZ R8, R8 ;  /* 0x0000000800087305 */ /* 0x000f62000020f000 */
[----:B------:R-:W-:Y:S01]  /*0660*/  IMAD.SHL.U32 R22, R9, 0x4, RZ ;  /* 0x0000000409167824 */ /* 0x000fe200078e00ff */
[----:B------:R-:W-:-:S04]  /*0670*/  @!UP0 UIADD3 UR4, -UR4, 0x100000, URZ ;  /* 0x0010000004048890 */ /* 0x000fc8000fffe13f */
[----:B------:R-:W-:Y:S02]  /*0680*/  @!UP0 USHF.L.U32 UR5, UR4, 0xb, URZ ;  /* 0x0000000b04058899 */ /* 0x000fe4000800063f */
[----:B------:R-:W-:Y:S01]  /*0690*/  @!UP0 USHF.L.U32 UR4, UR4, 0x1, URZ ;  /* 0x0000000104048899 */ /* 0x000fe2000800063f */
[----:B------:R-:W-:Y:S02]  /*06a0*/  LOP3.LUT R3, R3, 0xfffffffc, RZ, 0xc0, !PT ;  /* 0xfffffffc03037812 */ /* 0x000fe400078ec0ff */
[----:B------:R-:W-:Y:S01]  /*06b0*/  LOP3.LUT R22, R9, 0xc, R22, 0x78, !PT ;  /* 0x0000000c09167812 */ /* 0x000fe200078e7816 */
[----:B-1----:R-:W-:Y:S02]  /*06c0*/  IMAD.MOV R21, RZ, RZ, -R11 ;  /* 0x000000ffff157224 */ /* 0x002fe400078e0a0b */
[----:B------:R-:W-:Y:S01]  /*06d0*/  IMAD.IADD R0, R2, 0x1, -R3 ;  /* 0x0000000102007824 */ /* 0x000fe200078e0a03 */
[----:B0-----:R-:W-:Y:S01]  /*06e0*/  @!UP0 ULEA UR6, UR7, UR6, 0x18 ;  /* 0x0000000607068291 */ /* 0x001fe2000f8ec03f */
[----:B-----5:R-:W-:-:S03]  /*06f0*/  IMAD.MOV R3, RZ, RZ, -R8 ;  /* 0x000000ffff037224 */ /* 0x020fc600078e0a08 */
[----:B------:R-:W-:Y:S01]  /*0700*/  ISETP.NE.AND P1, PT, R0, 0x3, PT ;  /* 0x000000030000780c */ /* 0x000fe20003f25270 */
[----:B------:R-:W-:Y:S01]  /*0710*/  VOTEU.ALL UP0, P0 ;  /* 0x00000000003f7886 */ /* 0x000fe20000000000 */
[----:B------:R-:W-:Y:S01]  /*0720*/  ISETP.LT.U32.AND P0, PT, R22, 0x8, !P2 ;  /* 0x000000081600780c */ /* 0x000fe20005701070 */
[----:B---3--:R-:W-:Y:S01]  /*0730*/  IMAD R3, R10, R3, UR8 ;  /* 0x000000080a037e24 */ /* 0x008fe2000f8e0203 */
[----:B------:R-:W-:Y:S01]  /*0740*/  ISETP.EQ.OR P1, PT, R0, RZ, !P1 ;  /* 0x000000ff0000720c */ /* 0x000fe20004f22670 */
[----:B--2---:R-:W-:Y:S01]  /*0750*/  IMAD R9, R7, R21, R4 ;  /* 0x0000001507097224 */ /* 0x004fe200078e0204 */
[C---:B------:R-:W-:Y:S02]  /*0760*/  ISETP.NE.AND P2, PT, R5.reuse, RZ, PT ;  /* 0x000000ff0500720c */ /* 0x040fe40003f45270 */
[----:B------:R-:W-:Y:S01]  /*0770*/  ISETP.EQ.AND P1, PT, R5, RZ, P1 ;  /* 0x000000ff0500720c */ /* 0x000fe20000f22270 */
[----:B------:R-:W0:Y:S02]  /*0780*/  FENCE.VIEW.ASYNC.S ;  /* 0x00000000000073c6 */ /* 0x000e240000000000 */
[----:B0-----:R0:W1:Y:S01]  /*0790*/  @!UP0 SYNCS.EXCH.64 URZ, [UR6+0xa0], UR4 ;  /* 0x0000a004063f85b2 */ /* 0x0010620008000100 */
[----:B------:R-:W-:-:S02]  /*07a0*/  ISETP.NE.AND P4, PT, R9, R22, PT ;  /* 0x000000160900720c */ /* 0x000fc40003f85270 */
[----:B------:R-:W-:Y:S02]  /*07b0*/  SEL R19, RZ, 0x1, !P1 ;  /* 0x00000001ff137807 */ /* 0x000fe40004800000 */
[----:B------:R-:W-:Y:S02]  /*07c0*/  ISETP.EQ.OR P4, PT, R3, RZ, !P4 ;  /* 0x000000ff0300720c */ /* 0x000fe40006782670 */
[----:B------:R-:W-:Y:S02]  /*07d0*/  SEL R19, R19, 0x2, P5 ;  /* 0x0000000213137807 */ /* 0x000fe40002800000 */
[----:B------:R-:W-:-:S04]  /*07e0*/  PLOP3.LUT P0, PT, P0, P4, PT, 0x80, 0x0 ;  /* 0x000000000000781c */ /* 0x000fc80000709070 */
[----:B------:R-:W-:Y:S01]  /*07f0*/  P2R R58, PR, RZ, 0x1 ;  /* 0x00000001ff3a7803 */ /* 0x000fe20000000000 */
[----:B------:R0:W2:Y:S01]  /*0800*/  @!UP1 SYNCS.EXCH.64 URZ, [UR6+0xa8], UR4 ;  /* 0x0000a804063f95b2 */ /* 0x0000a20008000100 */
[----:B------:R-:W-:Y:S01]  /*0810*/  NOP ;  /* 0x0000000000007918 */ /* 0x000fe20000000000 */
[----:B------:R-:W-:Y:S06]  /*0820*/  @!P3 BRA `(.L_x_4) ;  /* 0x000000000008b947 */ /* 0x000fec0003800000 */
[----:B-12-4-:R-:W-:Y:S01]  /*0830*/  UCGABAR_ARV ;  /* 0x00000000000079c7 */ /* 0x016fe20008000000 */
[----:B------:R-:W-:Y:S05]  /*0840*/  BRA `(.L_x_5) ;  /* 0x0000000000047947 */ /* 0x000fea0003800000 */
.L_x_4:
[----:B-12-4-:R-:W-:Y:S01]  /*0850*/  NOP ;  /* 0x0000000000007918 */ /* 0x016fe20000000000 */
.L_x_5:
[----:B------:R-:W1:Y:S01]  /*0860*/  LDC R2, c[0x0][0x65c] ;  /* 0x00019700ff027b82 */ /* 0x000e620000000800 */
[----:B------:R-:W-:Y:S02]  /*0870*/  IMAD.U32 R8, RZ, RZ, UR8 ;  /* 0x00000008ff087e24 */ /* 0x000fe4000f8e00ff */
[----:B------:R-:W-:Y:S01]  /*0880*/  IMAD.MOV.U32 R9, RZ, RZ, RZ ;  /* 0x000000ffff097224 */ /* 0x000fe200078e00ff */
[----:B-1----:R-:W-:-:S04]  /*0890*/  ISETP.NE.AND P1, PT, R2, 0x1, PT ;  /* 0x000000010200780c */ /* 0x002fc80003f25270 */
[----:B------:R-:W-:-:S09]  /*08a0*/  P2R R5, PR, RZ, 0x2 ;  /* 0x00000002ff057803 */ /* 0x000fd20000000000 */
[----:B------:R-:W1:Y:S01]  /*08b0*/  @P1 LDC R17, c[0x0][0x10] ;  /* 0x00000400ff111b82 */ /* 0x000e620000000800 */
[----:B------:R-:W-:Y:S02]  /*08c0*/  @P1 IMAD.MOV.U32 R5, RZ, RZ, RZ ;  /* 0x000000ffff051224 */ /* 0x000fe400078e00ff */
[----:B------:R-:W-:-:S05]  /*08d0*/  @P1 IMAD.MOV.U32 R13, RZ, RZ, RZ ;  /* 0x000000ffff0d1224 */ /* 0x000fca00078e00ff */
[----:B------:R-:W2:Y:S01]  /*08e0*/  @!P1 LDC R11, c[0x0][0xc] ;  /* 0x00000300ff0b9b82 */ /* 0x000ea20000000800 */
[----:B-1----:R-:W-:-:S04]  /*08f0*/  @P1 IMAD.WIDE.U32 R16, R17, UR8, R4 ;  /* 0x0000000811101c25 */ /* 0x002fc8000f8e0004 */
[----:B------:R-:W-:Y:S02]  /*0900*/  @P1 IMAD.IADD R17, R17, 0x1, R13 ;  /* 0x0000000111111824 */ /* 0x000fe400078e020d */
[----:B--2---:R-:W-:-:S04]  /*0910*/  @!P1 IMAD.WIDE.U32 R8, R4, R11, R8 ;  /* 0x0000000b04089225 */ /* 0x004fc800078e0008 */
[----:B------:R-:W-:Y:S02]  /*0920*/  @!P1 IMAD.MOV.U32 R16, RZ, RZ, R8 ;  /* 0x000000ffff109224 */ /* 0x000fe400078e0008 */
[----:B------:R-:W-:Y:S01]  /*0930*/  @!P1 IMAD.MOV.U32 R17, RZ, RZ, R9 ;  /* 0x000000ffff119224 */ /* 0x000fe200078e0009 */
[----:B------:R-:W-:Y:S06]  /*0940*/  @!P3 BRA `(.L_x_6) ;  /* 0x00000000000cb947 */ /* 0x000fec0003800000 */
[----:B------:R-:W-:Y:S01]  /*0950*/  UCGABAR_WAIT ;  /* 0x0000000000007dc7 */ /* 0x000fe20008000000 */
[----:B------:R-:W-:Y:S01]  /*0960*/  CCTL.IVALL ;  /* 0x00000000ff00798f */ /* 0x000fe20002000000 */
[----:B------:R-:W-:Y:S05]  /*0970*/  BRA `(.L_x_7) ;  /* 0x0000000000047947 */ /* 0x000fea0003800000 */
.L_x_6:
[----:B------:R-:W-:Y:S06]  /*0980*/  BAR.SYNC.DEFER_BLOCKING 0x0 ;  /* 0x0000000000007b1d */ /* 0x000fec0000010000 */
.L_x_7:
[----:B------:R-:W-:Y:S05]  /*0990*/  @!P2 BRA `(.L_x_8) ;  /* 0x0000003c00f8a947 */ /* 0x000fea0003800000 */
[----:B------:R-:W-:-:S13]  /*09a0*/  ISETP.GT.U32.AND P0, PT, R6, 0x1, PT ;  /* 0x000000010600780c */ /* 0x000fda0003f04070 */
[----:B0-----:R-:W-:Y:S05]  /*09b0*/  @P0 EXIT ;  /* 0x000000000000094d */ /* 0x001fea0003800000 */
[----:B------:R-:W-:Y:S01]  /*09c0*/  ULDC.64 UR4, c[0x0][0x650] ;  /* 0x0001940000047ab9 */ /* 0x000fe20000000a00 */
[----:B------:R-:W-:Y:S01]  /*09d0*/  PRMT R0, RZ, 0x7610, R0 ;  /* 0x00007610ff007816 */ /* 0x000fe20000000000 */
[----:B------:R-:W-:Y:S01]  /*09e0*/  IMAD.MOV.U32 R60, RZ, RZ, -0x1 ;  /* 0xffffffffff3c7424 */ /* 0x000fe200078e00ff */
[----:B------:R-:W-:Y:S01]  /*09f0*/  ISETP.GE.U32.AND P0, PT, R16, UR4, PT ;  /* 0x0000000410007c0c */ /* 0x000fe2000bf06070 */
[----:B------:R-:W-:Y:S02]  /*0a00*/  IMAD.MOV.U32 R61, RZ, RZ, -0x1 ;  /* 0xffffffffff3d7424 */ /* 0x000fe400078e00ff */
[----:B------:R-:W-:Y:S01]  /*0a10*/  IMAD.MOV.U32 R57, RZ, RZ, -0x1 ;  /* 0xffffffffff397424 */ /* 0x000fe200078e00ff */
[----:B------:R-:W-:-:S13]  /*0a20*/  ISETP.GE.U32.AND.EX P0, PT, R17, UR5, PT, P0 ;  /* 0x0000000511007c0c */ /* 0x000fda000bf06100 */
[----:B------:R-:W-:Y:S05]  /*0a30*/  @P0 BRA `(.L_x_9) ;  /* 0x0000000400280947 */ /* 0x000fea0003800000 */
[----:B------:R-:W0:Y:S01]  /*0a40*/  LDC.64 R24, c[0x0][0x628] ;  /* 0x00018a00ff187b82 */ /* 0x000e220000000a00 */
[----:B------:R-:W-:Y:S02]  /*0a50*/  IMAD.MOV.U32 R8, RZ, RZ, R16 ;  /* 0x000000ffff087224 */ /* 0x000fe400078e0010 */
[----:B------:R-:W-:-:S05]  /*0a60*/  IMAD.MOV.U32 R9, RZ, RZ, R17 ;  /* 0x000000ffff097224 */ /* 0x000fca00078e0011 */
[----:B------:R-:W1:Y:S08]  /*0a70*/  LDC R0, c[0x0][0x630] ;  /* 0x00018c00ff007b82 */ /* 0x000e700000000800 */
[----:B------:R-:W2:Y:S01]  /*0a80*/  LDC.64 R26, c[0x0][0x620] ;  /* 0x00018800ff1a7b82 */ /* 0x000ea20000000a00 */
[----:B0-----:R-:W-:-:S04]  /*0a90*/  ISETP.NE.U32.AND P0, PT, R24, RZ, PT ;  /* 0x000000ff1800720c */ /* 0x001fc80003f05070 */
[----:B------:R-:W-:-:S13]  /*0aa0*/  ISETP.NE.AND.EX P0, PT, R25, RZ, PT, P0 ;  /* 0x000000ff1900720c */ /* 0x000fda0003f05300 */
[----:B-12---:R-:W-:Y:S05]  /*0ab0*/  @!P0 BRA `(.L_x_10) ;  /* 0x0000000000288947 */ /* 0x006fea0003800000 */
[----:B------:R-:W0:Y:S02]  /*0ac0*/  LDC R13, c[0x0][0x634] ;  /* 0x00018d00ff0d7b82 */ /* 0x000e240000000800 */
[----:B0-----:R-:W-:-:S05]  /*0ad0*/  IADD3 R13, P0, R16, R13, RZ ;  /* 0x0000000d100d7210 */ /* 0x001fca0007f1e0ff */
[----:B------:R-:W-:-:S04]  /*0ae0*/  IMAD.X R15, RZ, RZ, R17, P0 ;  /* 0x000000ffff0f7224 */ /* 0x000fc800000e0611 */
[----:B------:R-:W-:-:S04]  /*0af0*/  IMAD.WIDE.U32 R8, R15, R24, RZ ;  /* 0x000000180f087225 */ /* 0x000fc800078e00ff */
[----:B------:R-:W-:-:S04]  /*0b00*/  IMAD.WIDE.U32 R10, P0, R13, R25, R8 ;  /* 0x000000190d0a7225 */ /* 0x000fc80007800008 */
[----:B------:R-:W-:-:S04]  /*0b10*/  IMAD.WIDE.U32 R8, R13, R24, RZ ;  /* 0x000000180d087225 */ /* 0x000fc800078e00ff */
[----:B------:R-:W-:Y:S01]  /*0b20*/  IMAD.X R13, RZ, RZ, RZ, P0 ;  /* 0x000000ffff0d7224 */ /* 0x000fe200000e06ff */
[----:B------:R-:W-:Y:S01]  /*0b30*/  IADD3 RZ, P0, R9, R10, RZ ;  /* 0x0000000a09ff7210 */ /* 0x000fe20007f1e0ff */
[----:B------:R-:W-:-:S04]  /*0b40*/  IMAD.MOV.U32 R12, RZ, RZ, R11 ;  /* 0x000000ffff0c7224 */ /* 0x000fc800078e000b */
[----:B------:R-:W-:-:S08]  /*0b50*/  IMAD.WIDE.U32.X R8, R15, R25, R12, P0 ;  /* 0x000000190f087225 */ /* 0x000fd000000e040c */
.L_x_10:
[----:B------:R-:W0:Y:S01]  /*0b60*/  LDC.64 R24, c[0x0][0x640] ;  /* 0x00019000ff187b82 */ /* 0x000e220000000a00 */
[-CC-:B------:R-:W-:Y:S01]  /*0b70*/  SHF.R.U64 R57, R8, R0.reuse, R9.reuse ;  /* 0x0000000008397219 */ /* 0x180fe20000001209 */
[----:B------:R-:W-:Y:S01]  /*0b80*/  IMAD R28, R7, R21, R4 ;  /* 0x00000015071c7224 */ /* 0x000fe200078e0204 */
[----:B------:R-:W-:Y:S01]  /*0b90*/  SHF.R.U32.HI R0, RZ, R0, R9 ;  /* 0x00000000ff007219 */ /* 0x000fe20000011609 */
[----:B------:R-:W-:Y:S01]  /*0ba0*/  IMAD.MOV.U32 R21, RZ, RZ, 0x1 ;  /* 0x00000001ff157424 */ /* 0x000fe200078e00ff */
[----:B------:R-:W-:-:S03]  /*0bb0*/  IADD3 R5, P0, RZ, -R57, RZ ;  /* 0x80000039ff057210 */ /* 0x000fc60007f1e0ff */
[----:B------:R-:W1:Y:S02]  /*0bc0*/  LDC R6, c[0x0][0x618] ;  /* 0x00018600ff067b82 */ /* 0x000e640000000800 */
[----:B------:R-:W-:-:S04]  /*0bd0*/  IMAD.X R9, RZ, RZ, ~R0, P0 ;  /* 0x000000ffff097224 */ /* 0x000fc800000e0e00 */
[-C--:B------:R-:W-:Y:S02]  /*0be0*/  IMAD R0, R9, R26.reuse, RZ ;  /* 0x0000001a09007224 */ /* 0x080fe400078e02ff */
[----:B------:R-:W2:Y:S01]  /*0bf0*/  LDC R11, c[0x0][0x608] ;  /* 0x00018200ff0b7b82 */ /* 0x000ea20000000800 */
[----:B------:R-:W-:-:S04]  /*0c00*/  IMAD.WIDE.U32 R8, R5, R26, R16 ;  /* 0x0000001a05087225 */ /* 0x000fc800078e0010 */
[----:B------:R-:W-:-:S03]  /*0c10*/  IMAD R5, R5, R27, R0 ;  /* 0x0000001b05057224 */ /* 0x000fc600078e0200 */
[----:B------:R-:W3:Y:S01]  /*0c20*/  LDC R12, c[0x0][0x658] ;  /* 0x00019600ff0c7b82 */ /* 0x000ee20000000800 */
[----:B0-----:R-:W-:Y:S01]  /*0c30*/  ISETP.NE.U32.AND P0, PT, R24, RZ, PT ;  /* 0x000000ff1800720c */ /* 0x001fe20003f05070 */
[----:B------:R-:W-:Y:S02]  /*0c40*/  IMAD.IADD R5, R9, 0x1, R5 ;  /* 0x0000000109057824 */ /* 0x000fe400078e0205 */
[----:B------:R-:W-:Y:S01]  /*0c50*/  IMAD.MOV.U32 R9, RZ, RZ, -0x1 ;  /* 0xffffffffff097424 */ /* 0x000fe200078e00ff */
[----:B------:R-:W-:-:S03]  /*0c60*/  ISETP.NE.AND.EX P0, PT, R25, RZ, PT, P0 ;  /* 0x000000ff1900720c */ /* 0x000fc60003f05300 */
[----:B------:R-:W0:Y:S01]  /*0c70*/  LDC R15, c[0x0][0x600] ;  /* 0x00018000ff0f7b82 */ /* 0x000e220000000800 */
[-CC-:B-1----:R-:W-:Y:S02]  /*0c80*/  SHF.R.U64 R13, R8, R6.reuse, R5.reuse ;  /* 0x00000006080d7219 */ /* 0x182fe40000001205 */
[----:B------:R-:W-:-:S05]  /*0c90*/  SHF.R.U32.HI R0, RZ, R6, R5 ;  /* 0x00000006ff007219 */ /* 0x000fca0000011605 */
[----:B------:R-:W1:Y:S01]  /*0ca0*/  LDC R14, c[0x0][0x648] ;  /* 0x00019200ff0e7b82 */ /* 0x000e620000000800 */
[-CC-:B--2---:R-:W-:Y:S02]  /*0cb0*/  SHF.R.U64 R27, R13, R11.reuse, R0.reuse ;  /* 0x0000000b0d1b7219 */ /* 0x184fe40000001200 */
[----:B------:R-:W-:-:S05]  /*0cc0*/  SHF.R.U32.HI R5, RZ, R11, R0 ;  /* 0x0000000bff057219 */ /* 0x000fca0000011600 */
[----:B------:R-:W2:Y:S01]  /*0cd0*/  LDC R20, c[0x0][0x638] ;  /* 0x00018e00ff147b82 */ /* 0x000ea20000000800 */
[-CC-:B---3--:R-:W-:Y:S02]  /*0ce0*/  SHF.R.U64 R26, R27, R12.reuse, R5.reuse ;  /* 0x0000000c1b1a7219 */ /* 0x188fe40000001205 */
[-C--:B------:R-:W-:Y:S02]  /*0cf0*/  SHF.L.U32 R0, R9, R12.reuse, RZ ;  /* 0x0000000c09007219 */ /* 0x080fe400000006ff */
[----:B------:R-:W-:Y:S01]  /*0d00*/  SHF.R.U32.HI R5, RZ, R12, R5 ;  /* 0x0000000cff057219 */ /* 0x000fe20000011605 */
[----:B------:R-:W-:Y:S01]  /*0d10*/  IMAD.MOV.U32 R4, RZ, RZ, R26 ;  /* 0x000000ffff047224 */ /* 0x000fe200078e001a */
[----:B------:R-:W-:Y:S01]  /*0d20*/  LOP3.LUT R10, RZ, R0, RZ, 0x33, !PT ;  /* 0x00000000ff0a7212 */ /* 0x000fe200078e33ff */
[----:B------:R-:W3:Y:S01]  /*0d30*/  LDC R23, c[0x0][0x610] ;  /* 0x00018400ff177b82 */ /* 0x000ee20000000800 */
[----:B------:R-:W-:Y:S05]  /*0d40*/  @!P0 BRA `(.L_x_11) ;  /* 0x0000000000288947 */ /* 0x000fea0003800000 */
[----:B------:R-:W4:Y:S02]  /*0d50*/  LDC R9, c[0x0][0x64c] ;  /* 0x00019300ff097b82 */ /* 0x000f240000000800 */
[----:B----4-:R-:W-:-:S05]  /*0d60*/  IADD3 R9, P0, R26, R9, RZ ;  /* 0x000000091a097210 */ /* 0x010fca0007f1e0ff */
        /* <DEDUP_REMOVED lines=8> */
.L_x_11:
[----:B-1----:R-:W-:Y:S01]  /*0df0*/  SHF.R.U64 R4, R4, R14, R5 ;  /* 0x0000000e04047219 */ /* 0x002fe20000001205 */
[----:B0-----:R-:W-:Y:S01]  /*0e00*/  VIADD R6, R15, 0xffffffff ;  /* 0xffffffff0f067836 */ /* 0x001fe20000000000 */
[----:B------:R-:W-:Y:S02]  /*0e10*/  SHF.L.U32 R0, R21, R12, RZ ;  /* 0x0000000c15007219 */ /* 0x000fe400000006ff */
[----:B------:R-:W-:Y:S01]  /*0e20*/  LOP3.LUT R5, R27, R10, RZ, 0xc0, !PT ;  /* 0x0000000a1b057212 */ /* 0x000fe200078ec0ff */
[----:B------:R-:W-:Y:S01]  /*0e30*/  IMAD.MOV R7, RZ, RZ, -R4 ;  /* 0x000000ffff077224 */ /* 0x000fe200078e0a04 */
[----:B------:R-:W-:Y:S02]  /*0e40*/  SEL R3, R3, R28, !P1 ;  /* 0x0000001c03037207 */ /* 0x000fe40004800000 */
[----:B------:R-:W-:Y:S01]  /*0e50*/  LOP3.LUT R6, R13, R6, RZ, 0xc0, !PT ;  /* 0x000000060d067212 */ /* 0x000fe200078ec0ff */
[----:B------:R-:W-:Y:S02]  /*0e60*/  IMAD R4, R0, R4, R5 ;  /* 0x0000000400047224 */ /* 0x000fe400078e0205 */
[----:B--2---:R-:W-:-:S02]  /*0e70*/  IMAD R0, R7, R20, R26 ;  /* 0x0000001407007224 */ /* 0x004fc400078e021a */
[----:B---3--:R-:W-:Y:S02]  /*0e80*/  IMAD R3, R4, R23, R3 ;  /* 0x0000001704037224 */ /* 0x008fe400078e0203 */
[----:B------:R-:W-:Y:S02]  /*0e90*/  IMAD R60, R0, R15, R6 ;  /* 0x0000000f003c7224 */ /* 0x000fe400078e0206 */
[----:B------:R-:W-:-:S03]  /*0ea0*/  IMAD.MOV.U32 R4, RZ, RZ, 0x1 ;  /* 0x00000001ff047424 */ /* 0x000fc600078e00ff */
[----:B------:R-:W-:Y:S02]  /*0eb0*/  SEL R61, R60, R3, !P1 ;  /* 0x000000033c3d7207 */ /* 0x000fe40004800000 */
[----:B------:R-:W-:Y:S02]  /*0ec0*/  PRMT R0, R4, 0x7610, R0 ;  /* 0x0000761004007816 */ /* 0x000fe40000000000 */
[----:B------:R-:W-:-:S07]  /*0ed0*/  SEL R60, R3, R60, !P1 ;  /* 0x0000003c033c7207 */ /* 0x000fce0004800000 */
.L_x_9:
[----:B------:R-:W-:-:S08]  /*0ee0*/  NOP ;  /* 0x0000000000007918 */ /* 0x000fd00000000000 */
[----:B------:R-:W0:Y:S02]  /*0ef0*/  USETMAXREG.TRY_ALLOC.CTAPOOL UP0, 0xe8 ;  /* 0x000000e8000079c8 */ /* 0x000e240008000600 */
[----:B0-----:R-:W-:-:S13]  /*0f00*/  PLOP3.LUT P0, PT, PT, PT, UP0, 0x80, 0x0 ;  /* 0x000000000000781c */ /* 0x001fda0003f0f008 */
[----:B------:R-:W-:Y:S05]  /*0f10*/  @!P0 BRA `(.L_x_9) ;  /* 0xfffffffc00f08947 */ /* 0x000fea000383ffff */
[----:B------:R-:W-:Y:S01]  /*0f20*/  ULDC.64 UR4, c[0x0][0x598] ;  /* 0x0001660000047ab9 */ /* 0x000fe20000000a00 */
[----:B------:R-:W-:Y:S01]  /*0f30*/  ULDC.64 UR36, c[0x0][0x208] ;  /* 0x0000820000247ab9 */ /* 0x000fe20000000a00 */
[----:B------:R-:W-:-:S04]  /*0f40*/  ISETP.NE.U32.AND P0, PT, RZ, UR4, PT ;  /* 0x00000004ff007c0c */ /* 0x000fc8000bf05070 */
[----:B------:R-:W-:-:S13]  /*0f50*/  ISETP.NE.AND.EX P0, PT, RZ, UR5, PT, P0 ;  /* 0x00000005ff007c0c */ /* 0x000fda000bf05300 */
[----:B------:R-:W-:Y:S05]  /*0f60*/  @!P0 BRA `(.L_x_12) ;  /* 0x00000000001c8947 */ /* 0x000fea0003800000 */
[----:B------:R-:W0:Y:S02]  /*0f70*/  LDC.64 R4, c[0x0][0x598] ;  /* 0x00016600ff047b82 */ /* 0x000e240000000a00 */
[----:B0-----:R-:W2:Y:S02]  /*0f80*/  LDG.E.64 R4, desc[UR36][R4.64] ;  /* 0x0000002404047981 */ /* 0x001ea4000c1e1b00 */
[----:B--2---:R-:W-:-:S04]  /*0f90*/  ISETP.NE.U32.AND P0, PT, R4, RZ, PT ;  /* 0x000000ff0400720c */ /* 0x004fc80003f05070 */
[----:B------:R-:W-:-:S13]  /*0fa0*/  ISETP.NE.AND.EX P0, PT, R5, RZ, PT, P0 ;  /* 0x000000ff0500720c */ /* 0x000fda0003f05300 */
[----:B------:R-:W-:Y:S05]  /*0fb0*/  @!P0 BRA `(.L_x_12) ;  /* 0x0000000000088947 */ /* 0x000fea0003800000 */
[----:B------:R0:W5:Y:S01]  /*0fc0*/  LD.E R23, desc[UR36][R4.64] ;  /* 0x0000002404177980 */ /* 0x000162000c101900 */
[----:B------:R-:W-:Y:S05]  /*0fd0*/  BRA `(.L_x_13) ;  /* 0x0000000000247947 */ /* 0x000fea0003800000 */
.L_x_12:
[----:B------:R-:W-:Y:S02]  /*0fe0*/  ULDC.64 UR4, c[0x0][0x588] ;  /* 0x0001620000047ab9 */ /* 0x000fe40000000a00 */
[----:B------:R-:W-:-:S04]  /*0ff0*/  ISETP.NE.U32.AND P0, PT, RZ, UR4, PT ;  /* 0x00000004ff007c0c */ /* 0x000fc8000bf05070 */
[----:B------:R-:W-:-:S13]  /*1000*/  ISETP.NE.AND.EX P0, PT, RZ, UR5, PT, P0 ;  /* 0x00000005ff007c0c */ /* 0x000fda000bf05300 */
[----:B------:R-:W-:Y:S05]  /*1010*/  @!P0 BRA `(.L_x_14) ;  /* 0x00000000000c8947 */ /* 0x000fea0003800000 */
[----:B------:R-:W0:Y:S02]  /*1020*/  LDC.64 R4, c[0x0][0x588] ;  /* 0x00016200ff047b82 */ /* 0x000e240000000a00 */
[----:B0-----:R1:W5:Y:S01]  /*1030*/  LDG.E R23, desc[UR36][R4.64] ;  /* 0x0000002404177981 */ /* 0x001362000c1e1900 */
[----:B------:R-:W-:Y:S05]  /*1040*/  BRA `(.L_x_13) ;  /* 0x0000000000087947 */ /* 0x000fea0003800000 */
.L_x_14:
[----:B------:R-:W-:Y:S02]  /*1050*/  ULDC UR4, c[0x0][0x580] ;  /* 0x0001600000047ab9 */ /* 0x000fe40000000800 */
[----:B------:R-:W-:-:S07]  /*1060*/  IMAD.U32 R23, RZ, RZ, UR4 ;  /* 0x00000004ff177e24 */ /* 0x000fce000f8e00ff */
.L_x_13:
[----:B------:R-:W-:Y:S02]  /*1070*/  ULDC.64 UR4, c[0x0][0x5a0] ;  /* 0x0001680000047ab9 */ /* 0x000fe40000000a00 */
[----:B------:R-:W-:-:S04]  /*1080*/  ISETP.NE.U32.AND P0, PT, RZ, UR4, PT ;  /* 0x00000004ff007c0c */ /* 0x000fc8000bf05070 */
[----:B------:R-:W-:-:S13]  /*1090*/  ISETP.NE.AND.EX P0, PT, RZ, UR5, PT, P0 ;  /* 0x00000005ff007c0c */ /* 0x000fda000bf05300 */
[----:B------:R-:W-:Y:S05]  /*10a0*/  @!P0 BRA `(.L_x_15) ;  /* 0x00000000001c8947 */ /* 0x000fea0003800000 */
[----:B01----:R-:W0:Y:S02]  /*10b0*/  LDC.64 R4, c[0x0][0x5a0] ;  /* 0x00016800ff047b82 */ /* 0x003e240000000a00 */
[----:B0-----:R-:W2:Y:S02]  /*10c0*/  LDG.E.64 R4, desc[UR36][R4.64] ;  /* 0x0000002404047981 */ /* 0x001ea4000c1e1b00 */
[----:B--2---:R-:W-:-:S04]  /*10d0*/  ISETP.NE.U32.AND P0, PT, R4, RZ, PT ;  /* 0x000000ff0400720c */ /* 0x004fc80003f05070 */
[----:B------:R-:W-:-:S13]  /*10e0*/  ISETP.NE.AND.EX P0, PT, R5, RZ, PT, P0 ;  /* 0x000000ff0500720c */ /* 0x000fda0003f05300 */
[----:B------:R-:W-:Y:S05]  /*10f0*/  @!P0 BRA `(.L_x_15) ;  /* 0x0000000000088947 */ /* 0x000fea0003800000 */
[----:B------:R0:W5:Y:S01]  /*1100*/  LD.E R56, desc[UR36][R4.64] ;  /* 0x0000002404387980 */ /* 0x000162000c101900 */
[----:B------:R-:W-:Y:S05]  /*1110*/  BRA `(.L_x_16) ;  /* 0x0000000000247947 */ /* 0x000fea0003800000 */
.L_x_15:
[----:B------:R-:W-:Y:S02]  /*1120*/  ULDC.64 UR4, c[0x0][0x590] ;  /* 0x0001640000047ab9 */ /* 0x000fe40000000a00 */
[----:B------:R-:W-:-:S04]  /*1130*/  ISETP.NE.U32.AND P0, PT, RZ, UR4, PT ;  /* 0x00000004ff007c0c */ /* 0x000fc8000bf05070 */
[----:B------:R-:W-:-:S13]  /*1140*/  ISETP.NE.AND.EX P0, PT, RZ, UR5, PT, P0 ;  /* 0x00000005ff007c0c */ /* 0x000fda000bf05300 */
[----:B------:R-:W-:Y:S05]  /*1150*/  @!P0 BRA `(.L_x_17) ;  /* 0x00000000000c8947 */ /* 0x000fea0003800000 */
[----:B01----:R-:W0:Y:S02]  /*1160*/  LDC.64 R4, c[0x0][0x590] ;  /* 0x00016400ff047b82 */ /* 0x003e240000000a00 */
[----:B0-----:R1:W5:Y:S01]  /*1170*/  LDG.E R56, desc[UR36][R4.64] ;  /* 0x0000002404387981 */ /* 0x001362000c1e1900 */
[----:B------:R-:W-:Y:S05]  /*1180*/  BRA `(.L_x_16) ;  /* 0x0000000000087947 */ /* 0x000fea0003800000 */
.L_x_17:
[----:B------:R-:W-:Y:S02]  /*1190*/  ULDC UR4, c[0x0][0x584] ;  /* 0x0001610000047ab9 */ /* 0x000fe40000000800 */
[----:B------:R-:W-:-:S07]  /*11a0*/  IMAD.U32 R56, RZ, RZ, UR4 ;  /* 0x00000004ff387e24 */ /* 0x000fce000f8e00ff */
.L_x_16:
[----:B------:R-:W-:-:S13]  /*11b0*/  LOP3.LUT P0, RZ, R0, 0xff, RZ, 0xc0, !PT ;  /* 0x000000ff00ff7812 */ /* 0x000fda000780c0ff */
[----:B------:R-:W-:Y:S05]  /*11c0*/  @!P0 EXIT ;  /* 0x000000000000894d */ /* 0x000fea0003800000 */
[----:B------:R-:W-:Y:S01]  /*11d0*/  ULDC UR4, c[0x0][0x28c] ;  /* 0x0000a30000047ab9 */ /* 0x000fe20000000800 */
[----:B------:R-:W-:Y:S01]  /*11e0*/  LOP3.LUT R59, R19, 0x1, RZ, 0xfc, !PT ;  /* 0x00000001133b7812 */ /* 0x000fe200078efcff */
[----:B------:R-:W-:Y:S01]  /*11f0*/  UIADD3 UR4, UR4, 0x1f, URZ ;  /* 0x0000001f04047890 */ /* 0x000fe2000fffe03f */
[----:B------:R-:W-:Y:S01]  /*1200*/  UMOV UR38, URZ ;  /* 0x0000003f00267c82 */ /* 0x000fe20008000000 */
[----:B------:R-:W-:Y:S02]  /*1210*/  UMOV UR39, URZ ;  /* 0x0000003f00277c82 */ /* 0x000fe40008000000 */
[----:B------:R-:W-:-:S04]  /*1220*/  USHF.R.S32.HI UR5, URZ, 0x1f, UR4 ;  /* 0x0000001f3f057899 */ /* 0x000fc80008011404 */
[----:B------:R-:W-:-:S04]  /*1230*/  ULEA.HI UR5, UR5, UR4, URZ, 0x5 ;  /* 0x0000000405057291 */ /* 0x000fc8000f8f283f */
[----:B------:R-:W-:-:S12]  /*1240*/  USHF.R.S32.HI UR40, URZ, 0x5, UR5 ;  /* 0x000000053f287899 */ /* 0x000fd80008011405 */
.L_x_101:
[----:B------:R-:W-:Y:S01]  /*1250*/  LOP3.LUT R0, R18, 0x80, RZ, 0xc0, !PT ;  /* 0x0000008012007812 */ /* 0x000fe200078ec0ff */
[----:B------:R-:W2:Y:S01]  /*1260*/  S2UR UR7, SR_CgaCtaId ;  /* 0x00000000000779c3 */ /* 0x000ea20000008800 */
[----:B------:R-:W-:Y:S02]  /*1270*/  UMOV UR6, 0x400 ;  /* 0x0000040000067882 */ /* 0x000fe40000000000 */
[----:B------:R-:W-:-:S06]  /*1280*/  SHF.R.U32.HI R0, RZ, 0x7, R0 ;  /* 0x00000007ff007819 */ /* 0x000fcc0000011600 */
[----:B---3--:R-:W3:Y:S01]  /*1290*/  SHFL.IDX PT, R0, R0, RZ, 0x1f ;  /* 0x00001fff00007589 */ /* 0x008ee200000e0000 */
[----:B--2---:R-:W-:Y:S01]  /*12a0*/  ULEA UR6, UR7, UR6, 0x18 ;  /* 0x0000000607067291 */ /* 0x004fe2000f8ec03f */
[----:B---3--:R-:W-:-:S13]  /*12b0*/  R2UR UR4, R0 ;  /* 0x00000000000472ca */ /* 0x008fda00000e0000 */
[----:B------:R-:W-:-:S04]  /*12c0*/  ULEA.HI UR5, UR4, UR4, URZ, 0x1 ;  /* 0x0000000404057291 */ /* 0x000fc8000f8f083f */
[----:B------:R-:W-:-:S04]  /*12d0*/  ULOP3.LUT UR5, UR5, 0x7fffe, URZ, 0xc0, !UPT ;  /* 0x0007fffe05057892 */ /* 0x000fc8000f8ec03f */
[----:B------:R-:W-:-:S03]  /*12e0*/  UIADD3 UR5, UR4, -UR5, URZ ;  /* 0x8000000504057290 */ /* 0x000fc6000fffe03f */
[----:B------:R-:W-:Y:S01]  /*12f0*/  ULDC UR4, c[0x0][0x28c] ;  /* 0x0000a30000047ab9 */ /* 0x000fe20000000800 */
[----:B------:R-:W-:Y:S01]  /*1300*/  ULEA UR5, UR5, UR6, 0xd ;  /* 0x0000000605057291 */ /* 0x000fe2000f8e683f */
[----:B------:R-:W-:-:S03]  /*1310*/  ISETP.LT.AND P0, PT, RZ, UR4, PT ;  /* 0x00000004ff007c0c */ /* 0x000fc6000bf01270 */
[----:B------:R-:W-:-:S04]  /*1320*/  UIADD3 UR5, UR5, 0x180, URZ ;  /* 0x0000018005057890 */ /* 0x000fc8000fffe03f */
[----:B------:R-:W-:-:S04]  /*1330*/  USHF.R.U32.HI UR5, URZ, 0x4, UR5 ;  /* 0x000000043f057899 */ /* 0x000fc80008011605 */
[----:B------:R-:W-:Y:S02]  /*1340*/  ULOP3.LUT UR41, UR5, 0x3fff, URZ, 0xc0, !UPT ;  /* 0x00003fff05297892 */ /* 0x000fe4000f8ec03f */
[----:B-1--45:R-:W-:Y:S10]  /*1350*/  @P0 BRA `(.L_x_18) ;  /* 0x0000000000400947 */ /* 0x032ff40003800000 */
[----:B------:R-:W-:Y:S01]  /*1360*/  MOV R0, 0x0 ;  /* 0x0000000000007802 */ /* 0x000fe20000000f00 */
[----:B------:R-:W-:Y:S01]  /*1370*/  ULDC.64 UR4, c[0x4][0x68] ;  /* 0x01001a0000047ab9 */ /* 0x000fe20000000a00 */
[----:B------:R-:W-:Y:S01]  /*1380*/  ULDC.64 UR6, c[0x4][0x8] ;  /* 0x0100020000067ab9 */ /* 0x000fe20000000a00 */
[----:B01----:R-:W-:Y:S01]  /*1390*/  IMAD.U32 R4, RZ, RZ, UR4 ;  /* 0x00000004ff047e24 */ /* 0x003fe2000f8e00ff */
[----:B------:R0:W1:Y:S01]  /*13a0*/  LDC.64 R14, c[0x4][R0] ;  /* 0x01000000000e7b82 */ /* 0x0000620000000a00 */
[----:B------:R-:W-:Y:S01]  /*13b0*/  IMAD.U32 R5, RZ, RZ, UR5 ;  /* 0x00000005ff057e24 */ /* 0x000fe2000f8e00ff */
[----:B------:R-:W-:Y:S01]  /*13c0*/  ULDC.64 UR4, c[0x4][0x70] ;  /* 0x01001c0000047ab9 */ /* 0x000fe20000000a00 */
[----:B------:R-:W-:Y:S02]  /*13d0*/  IMAD.U32 R10, RZ, RZ, UR6 ;  /* 0x00000006ff0a7e24 */ /* 0x000fe4000f8e00ff */
[----:B------:R-:W-:Y:S02]  /*13e0*/  IMAD.U32 R6, RZ, RZ, UR4 ;  /* 0x00000004ff067e24 */ /* 0x000fe4000f8e00ff */
[----:B------:R-:W-:-:S02]  /*13f0*/  IMAD.U32 R7, RZ, RZ, UR5 ;  /* 0x00000005ff077e24 */ /* 0x000fc4000f8e00ff */
[----:B------:R-:W-:Y:S02]  /*1400*/  IMAD.U32 R11, RZ, RZ, UR7 ;  /* 0x00000007ff0b7e24 */ /* 0x000fe4000f8e00ff */
[----:B------:R-:W-:Y:S02]  /*1410*/  IMAD.MOV.U32 R8, RZ, RZ, 0x1e1 ;  /* 0x000001e1ff087424 */ /* 0x000fe400078e00ff */
[----:B------:R-:W-:Y:S02]  /*1420*/  IMAD.MOV.U32 R12, RZ, RZ, 0x1 ;  /* 0x00000001ff0c7424 */ /* 0x000fe400078e00ff */
[----:B0-----:R-:W-:-:S07]  /*1430*/  IMAD.MOV.U32 R13, RZ, RZ, RZ ;  /* 0x000000ffff0d7224 */ /* 0x001fce00078e00ff */
[----:B------:R-:W-:-:S07]  /*1440*/  LEPC R20, `(.L_x_18) ;  /* 0x000000001014794e */ /* 0x000fce0000000000 */
[----:B-1---5:R-:W-:Y:S05]  /*1450*/  CALL.ABS.NOINC R14 ;  /* 0x000000000e007343 */ /* 0x022fea0003c00000 */
.L_x_18:
[----:B------:R-:W-:-:S13]  /*1460*/  ISETP.NE.AND P0, PT, R59, 0x3, PT ;  /* 0x000000033b00780c */ /* 0x000fda0003f05270 */
[----:B------:R-:W-:Y:S05]  /*1470*/  @!P0 BRA `(.L_x_19) ;  /* 0x0000000000048947 */ /* 0x000fea0003800000 */
[----:B------:R-:W-:Y:S01]  /*1480*/  BPT.TRAP 0x1 ;  /* 0x000000040000795c */ /* 0x000fe20000300000 */
.L_x_19:
[----:B------:R-:W2:Y:S01]  /*1490*/  S2UR UR5, SR_CgaCtaId ;  /* 0x00000000000579c3 */ /* 0x000ea20000008800 */
[----:B------:R-:W-:Y:S01]  /*14a0*/  UMOV UR4, 0x400 ;  /* 0x0000040000047882 */ /* 0x000fe20000000000 */
[----:B------:R-:W-:Y:S02]  /*14b0*/  IMAD.U32 R0, RZ, RZ, UR38 ;  /* 0x00000026ff007e24 */ /* 0x000fe4000f8e00ff */
[----:B------:R-:W-:-:S03]  /*14c0*/  IMAD.U32 R3, RZ, RZ, UR39 ;  /* 0x00000027ff037e24 */ /* 0x000fc6000f8e00ff */
[----:B------:R-:W-:Y:S01]  /*14d0*/  SHF.L.U32 R0, R0, 0x1f, RZ ;  /* 0x0000001f00007819 */ /* 0x000fe200000006ff */
[----:B--2---:R-:W-:-:S06]  /*14e0*/  ULEA UR4, UR5, UR4, 0x18 ;  /* 0x0000000405047291 */ /* 0x004fcc000f8ec03f */
[----:B------:R-:W-:-:S04]  /*14f0*/  IMAD.U32 R6, RZ, RZ, UR4 ;  /* 0x00000004ff067e24 */ /* 0x000fc8000f8e00ff */
[----:B------:R-:W-:-:S04]  /*1500*/  IMAD R3, R3, 0x8, R6 ;  /* 0x0000000803037824 */ /* 0x000fc800078e0206 */
[----:B------:R2:W3:Y:S01]  /*1510*/  SYNCS.PHASECHK.TRANS64.TRYWAIT P1, [R3+URZ], R0 ;  /* 0x00000000030075a7 */ /* 0x0004e2000802017f */
[----:B------:R-:W-:Y:S05]  /*1520*/  @!P0 BRA `(.L_x_20) ;  /* 0x0000000000048947 */ /* 0x000fea0003800000 */
[----:B------:R-:W-:Y:S01]  /*1530*/  BPT.TRAP 0x1 ;  /* 0x000000040000795c */ /* 0x000fe20000300000 */
.L_x_20:
[----:B---3--:R-:W-:Y:S05]  /*1540*/  @P1 BRA `(.L_x_21) ;  /* 0x0000000000081947 */ /* 0x008fea0003800000 */
[----:B------:R-:W3:Y:S02]  /*1550*/  SYNCS.PHASECHK.TRANS64.TRYWAIT P1, [R3+URZ], R0 ;  /* 0x00000000030075a7 */ /* 0x000ee4000802017f */
[----:B---3--:R-:W-:Y:S05]  /*1560*/  @!P1 BRA `(.L_x_22) ;  /* 0x0000004c00209947 */ /* 0x008fea0003800000 */
.L_x_21:
[----:B------:R-:W-:-:S04]  /*1570*/  UISETP.LT.AND UP0, UPT, UR40, 0x1, UPT ;  /* 0x000000012800788c */ /* 0x000fc8000bf01270 */
[----:B------:R-:W-:-:S06]  /*1580*/  USEL UR4, UR40, 0x1, UP0 ;  /* 0x0000000128047887 */ /* 0x000fcc0008000000 */
[----:B--23--:R-:W-:Y:S01]  /*1590*/  IMAD.U32 R0, RZ, RZ, UR4 ;  /* 0x00000004ff007e24 */ /* 0x00cfe2000f8e00ff */
[----:B------:R-:W-:Y:S05]  /*15a0*/  WARPSYNC.ALL ;  /* 0x0000000000007948 */ /* 0x000fea0003800000 */
[----:B------:R-:W-:-:S04]  /*15b0*/  IADD3 R0, -R0, UR40, RZ ;  /* 0x0000002800007c10 */ /* 0x000fc8000fffe1ff */
[----:B------:R-:W-:Y:S02]  /*15c0*/  ISETP.GE.AND P1, PT, R0, 0x1, PT ;  /* 0x000000010000780c */ /* 0x000fe40003f26270 */
[----:B------:R-:W-:Y:S01]  /*15d0*/  R2UR UR4, R6 ;  /* 0x00000000060472ca */ /* 0x000fe200000e0000 */
[----:B------:R-:W-:Y:S01]  /*15e0*/  WARPGROUP.ARRIVE ;  /* 0x00000000000079c5 */ /* 0x000fe20000000000 */
[----:B------:R-:W-:Y:S01]  /*15f0*/  UMOV UR9, 0x40000040 ;  /* 0x4000004000097882 */ /* 0x000fe20000000000 */
[----:B------:R-:W-:-:S10]  /*1600*/  UMOV UR11, 0x40000040 ;  /* 0x40000040000b7882 */ /* 0x000fd40000000000 */
[----:B------:R-:W-:-:S04]  /*1610*/  UIADD3 UR4, UR4, 0x24180, URZ ;  /* 0x0002418004047890 */ /* 0x000fc8000fffe03f */
[----:B------:R-:W-:-:S04]  /*1620*/  USHF.R.U32.HI UR4, URZ, 0x4, UR4 ;  /* 0x000000043f047899 */ /* 0x000fc80008011604 */
[----:B------:R-:W-:Y:S02]  /*1630*/  ULOP3.LUT UR5, UR4, 0x3fff, URZ, 0xc0, !UPT ;  /* 0x00003fff04057892 */ /* 0x000fe4000f8ec03f */
[----:B------:R-:W-:Y:S02]  /*1640*/  ULOP3.LUT UR4, UR41, 0x10000, URZ, 0xfc, !UPT ;  /* 0x0001000029047892 */ /* 0x000fe4000f8efc3f */
[----:B------:R-:W-:Y:S02]  /*1650*/  ULOP3.LUT UR5, UR5, 0x10000, URZ, 0xfc, !UPT ;  /* 0x0001000005057892 */ /* 0x000fe4000f8efc3f */
[----:B------:R-:W-:Y:S02]  /*1660*/  ULEA UR6, UR39, UR4, 0xa ;  /* 0x0000000427067291 */ /* 0x000fe4000f8e503f */
[----:B------:R-:W-:-:S05]  /*1670*/  ULEA UR7, UR39, UR5, 0x9 ;  /* 0x0000000527077291 */ /* 0x000fca000f8e483f */
[----:B------:R-:W-:Y:S02]  /*1680*/  UMOV UR8, UR6 ;  /* 0x0000000600087c82 */ /* 0x000fe40008000000 */
[----:B------:R-:W-:Y:S02]  /*1690*/  UMOV UR10, UR7 ;  /* 0x00000007000a7c82 */ /* 0x000fe40008000000 */
[----:B------:R-:W-:Y:S01]  /*16a0*/  HGMMA.64x64x8.F32.TF32 R24, gdesc[UR8], RZ, !UPT, gsb0 ;  /* 0x04e00000081879f0 */ /* 0x000fe2000c0028ff */
[----:B------:R-:W-:Y:S02]  /*16b0*/  UIADD3 UR8, UR6, 0x2, URZ ;  /* 0x0000000206087890 */ /* 0x000fe4000fffe03f */
[----:B------:R-:W-:Y:S01]  /*16c0*/  UIADD3 UR10, UR7, 0x2, URZ ;  /* 0x00000002070a7890 */ /* 0x000fe2000fffe03f */
[----:B------:R-:W-:Y:S01]  /*16d0*/  UMOV UR9, 0x40000040 ;  /* 0x4000004000097882 */ /* 0x000fe20000000000 */
[----:B------:R-:W-:Y:S01]  /*16e0*/  UMOV UR11, 0x40000040 ;  /* 0x40000040000b7882 */ /* 0x000fe20000000000 */
[----:B------:R-:W-:-:S02]  /*16f0*/  WARPGROUP.DEPBAR.LE gsb0, 0x0 ;  /* 0x00008000000079c5 */ /* 0x000fc40000010000 */
[----:B------:R-:W-:-:S06]  /*1700*/  WARPGROUP.ARRIVE ;  /* 0x00000000000079c5 */ /* 0x000fcc0000000000 */
[----:B------:R-:W-:Y:S01]  /*1710*/  HGMMA.64x64x8.F32.TF32 R24, gdesc[UR8], R24, gsb0 ;  /* 0x04e00000081879f0 */ /* 0x000fe20008002818 */
[----:B------:R-:W-:Y:S02]  /*1720*/  UIADD3 UR8, UR6, 0x4, URZ ;  /* 0x0000000406087890 */ /* 0x000fe4000fffe03f */
[----:B------:R-:W-:Y:S01]  /*1730*/  UIADD3 UR10, UR7, 0x4, URZ ;  /* 0x00000004070a7890 */ /* 0x000fe2000fffe03f */
[----:B------:R-:W-:Y:S01]  /*1740*/  UMOV UR9, 0x40000040 ;  /* 0x4000004000097882 */ /* 0x000fe20000000000 */
[----:B------:R-:W-:Y:S01]  /*1750*/  UMOV UR11, 0x40000040 ;  /* 0x40000040000b7882 */ /* 0x000fe20000000000 */
[----:B------:R-:W-:Y:S02]  /*1760*/  WARPGROUP.DEPBAR.LE gsb0, 0x0 ;  /* 0x00008000000079c5 */ /* 0x000fe40000010000 */
        /* <DEDUP_REMOVED lines=8> */
[----:B------:R-:W-:Y:S03]  /*17f0*/  HGMMA.64x64x8.F32.TF32 R24, gdesc[UR8], R24, gsb0 ;  /* 0x04e00000081879f0 */ /* 0x000fe60008002818 */
[----:B------:R-:W-:Y:S02]  /*1800*/  WARPGROUP.DEPBAR.LE gsb0, 0x0 ;  /* 0x00008000000079c5 */ /* 0x000fe40000010000 */
[----:B------:R-:W-:Y:S05]  /*1810*/  @!P1 BRA `(.L_x_23) ;  /* 0x0000000400249947 */ /* 0x000fea0003800000 */
[----:B------:R-:W-:Y:S02]  /*1820*/  UIADD3 UR6, UR39, 0x1, URZ ;  /* 0x0000000127067890 */ /* 0x000fe4000fffe03f */
[----:B------:R-:W-:Y:S02]  /*1830*/  IMAD.U32 R3, RZ, RZ, UR39 ;  /* 0x00000027ff037e24 */ /* 0x000fe4000f8e00ff */
[----:B------:R-:W-:-:S04]  /*1840*/  UISETP.NE.AND UP0, UPT, UR6, 0x9, UPT ;  /* 0x000000090600788c */ /* 0x000fc8000bf05270 */
[----:B------:R-:W-:Y:S02]  /*1850*/  USEL UR7, URZ, 0x1, UP0 ;  /* 0x000000013f077887 */ /* 0x000fe40008000000 */
[----:B------:R-:W-:Y:S02]  /*1860*/  USEL UR6, UR6, URZ, UP0 ;  /* 0x0000003f06067287 */ /* 0x000fe40008000000 */
[----:B------:R-:W-:-:S06]  /*1870*/  ULOP3.LUT UR7, UR38, UR7, URZ, 0x3c, !UPT ;  /* 0x0000000726077292 */ /* 0x000fcc000f8e3c3f */
[----:B------:R-:W-:-:S07]  /*1880*/  IMAD.U32 R7, RZ, RZ, UR7 ;  /* 0x00000007ff077e24 */ /* 0x000fce000f8e00ff */
.L_x_30:
[----:B------:R-:W-:Y:S05]  /*1890*/  @!P0 BRA `(.L_x_24) ;  /* 0x0000000000048947 */ /* 0x000fea0003800000 */
[----:B------:R-:W-:Y:S01]  /*18a0*/  BPT.TRAP 0x1 ;  /* 0x000000040000795c */ /* 0x000fe20000300000 */
.L_x_24:
[----:B------:R-:W2:Y:S01]  /*18b0*/  S2UR UR8, SR_CgaCtaId ;  /* 0x00000000000879c3 */ /* 0x000ea20000008800 */
[----:B------:R-:W-:Y:S01]  /*18c0*/  UMOV UR7, 0x400 ;  /* 0x0000040000077882 */ /* 0x000fe20000000000 */
[----:B01----:R-:W-:Y:S01]  /*18d0*/  IMAD.U32 R5, RZ, RZ, UR6 ;  /* 0x00000006ff057e24 */ /* 0x003fe2000f8e00ff */
[----:B------:R-:W-:Y:S01]  /*18e0*/  SHF.L.U32 R4, R7, 0x1f, RZ ;  /* 0x0000001f07047819 */ /* 0x000fe200000006ff */
[----:B--2---:R-:W-:-:S06]  /*18f0*/  ULEA UR7, UR8, UR7, 0x18 ;  /* 0x0000000708077291 */ /* 0x004fcc000f8ec03f */
[----:B------:R-:W-:-:S04]  /*1900*/  IMAD.U32 R6, RZ, RZ, UR7 ;  /* 0x00000007ff067e24 */ /* 0x000fc8000f8e00ff */
[----:B------:R-:W-:-:S04]  /*1910*/  IMAD R5, R5, 0x8, R6 ;  /* 0x0000000805057824 */ /* 0x000fc800078e0206 */
[----:B------:R0:W1:Y:S01]  /*1920*/  SYNCS.PHASECHK.TRANS64.TRYWAIT P1, [R5+URZ], R4 ;  /* 0x00000004050075a7 */ /* 0x000062000802017f */
[----:B------:R-:W-:Y:S05]  /*1930*/  @!P0 BRA `(.L_x_25) ;  /* 0x0000000000048947 */ /* 0x000fea0003800000 */
[----:B------:R-:W-:Y:S01]  /*1940*/  BPT.TRAP 0x1 ;  /* 0x000000040000795c */ /* 0x000fe20000300000 */
.L_x_25:
[----:B-1----:R-:W-:Y:S05]  /*1950*/  @P1 BRA `(.L_x_26) ;  /* 0x0000000000081947 */ /* 0x002fea0003800000 */
[----:B------:R-:W1:Y:S02]  /*1960*/  SYNCS.PHASECHK.TRANS64.TRYWAIT P1, [R5+URZ], R4 ;  /* 0x00000004050075a7 */ /* 0x000e64000802017f */
[----:B-1----:R-:W-:Y:S05]  /*1970*/  @!P1 BRA `(.L_x_27) ;  /* 0x0000004800309947 */ /* 0x002fea0003800000 */
.L_x_26:
[----:B------:R-:W-:Y:S01]  /*1980*/  ULEA UR7, UR6, UR4, 0xa ;  /* 0x0000000406077291 */ /* 0x000fe2000f8e503f */
[----:B------:R-:W-:Y:S01]  /*1990*/  WARPGROUP.ARRIVE ;  /* 0x00000000000079c5 */ /* 0x000fe20000000000 */
[----:B------:R-:W-:Y:S01]  /*19a0*/  ULEA UR12, UR6, UR5, 0x9 ;  /* 0x00000005060c7291 */ /* 0x000fe2000f8e483f */
[----:B------:R-:W-:Y:S01]  /*19b0*/  UMOV UR9, 0x40000040 ;  /* 0x4000004000097882 */ /* 0x000fe20000000000 */
[----:B------:R-:W-:-:S03]  /*19c0*/  UMOV UR11, 0x40000040 ;  /* 0x40000040000b7882 */ /* 0x000fc60000000000 */
[----:B------:R-:W-:Y:S02]  /*19d0*/  UMOV UR8, UR7 ;  /* 0x0000000700087c82 */ /* 0x000fe40008000000 */
[----:B------:R-:W-:Y:S02]  /*19e0*/  UMOV UR10, UR12 ;  /* 0x0000000c000a7c82 */ /* 0x000fe40008000000 */
[----:B------:R-:W-:Y:S01]  /*19f0*/  HGMMA.64x64x8.F32.TF32 R24, gdesc[UR8], R24, gsb0 ;  /* 0x04e00000081879f0 */ /* 0x000fe20008002818 */
        /* <DEDUP_REMOVED lines=23> */
[----:B------:R-:W-:Y:S01]  /*1b70*/  BPT.TRAP 0x1 ;  /* 0x000000040000795c */ /* 0x000fe20000300000 */
.L_x_28:
[----:B------:R-:W-:-:S13]  /*1b80*/  ISETP.NE.AND P1, PT, R58, RZ, PT ;  /* 0x000000ff3a00720c */ /* 0x000fda0003f25270 */
[----:B01----:R-:W-:-:S04]  /*1b90*/  @P1 IMAD R4, R3, 0x8, R6 ;  /* 0x0000000803041824 */ /* 0x003fc800078e0206 */
[----:B------:R-:W-:-:S05]  /*1ba0*/  @P1 VIADD R5, R4, 0x48 ;  /* 0x0000004804051836 */ /* 0x000fca0000000000 */
[----:B------:R-:W-:-:S04]  /*1bb0*/  @P1 PRMT R5, R22, 0x654, R5 ;  /* 0x0000065416051816 */ /* 0x000fc80000000005 */
[----:B------:R0:W-:Y:S01]  /*1bc0*/  @P1 SYNCS.ARRIVE.TRANS64.RED.A1T0 RZ, [R5+URZ], RZ ;  /* 0x000000ff05ff19a7 */ /* 0x0001e2000810043f */
[----:B------:R-:W-:-:S13]  /*1bd0*/  ISETP.GT.U32.AND P1, PT, R19, 0x1, PT ;  /* 0x000000011300780c */ /* 0x000fda0003f24070 */
[----:B0-----:R-:W-:Y:S05]  /*1be0*/  @P1 BRA `(.L_x_29) ;  /* 0x0000000000041947 */ /* 0x001fea0003800000 */
[----:B------:R-:W-:Y:S01]  /*1bf0*/  BPT.TRAP 0x1 ;  /* 0x000000040000795c */ /* 0x000fe20000300000 */
.L_x_29:
[----:B------:R-:W-:Y:S01]  /*1c00*/  UIADD3 UR6, UR6, 0x1, URZ ;  /* 0x0000000106067890 */ /* 0x000fe2000fffe03f */
[C---:B------:R-:W-:Y:S01]  /*1c10*/  ISETP.GT.AND P2, PT, R0.reuse, 0x1, PT ;  /* 0x000000010000780c */ /* 0x040fe20003f44270 */
[----:B------:R-:W-:Y:S02]  /*1c20*/  VIADD R3, R3, 0x1 ;  /* 0x0000000103037836 */ /* 0x000fe40000000000 */
[----:B------:R-:W-:Y:S01]  /*1c30*/  UISETP.NE.AND UP0, UPT, UR6, 0x9, UPT ;  /* 0x000000090600788c */ /* 0x000fe2000bf05270 */
[----:B------:R-:W-:Y:S02]  /*1c40*/  VIADD R0, R0, 0xffffffff ;  /* 0xffffffff00007836 */ /* 0x000fe40000000000 */
[C---:B------:R-:W-:Y:S01]  /*1c50*/  ISETP.NE.AND P1, PT, R3.reuse, 0x9, PT ;  /* 0x000000090300780c */ /* 0x040fe20003f25270 */
[----:B------:R-:W-:Y:S02]  /*1c60*/  USEL UR7, URZ, 0x1, UP0 ;  /* 0x000000013f077887 */ /* 0x000fe40008000000 */
[----:B------:R-:W-:Y:S01]  /*1c70*/  USEL UR6, UR6, URZ, UP0 ;  /* 0x0000003f06067287 */ /* 0x000fe20008000000 */
[----:B------:R-:W-:-:S03]  /*1c80*/  SEL R3, R3, RZ, P1 ;  /* 0x000000ff03037207 */ /* 0x000fc60000800000 */
[----:B------:R-:W-:Y:S01]  /*1c90*/  LOP3.LUT R7, R7, UR7, RZ, 0x3c, !PT ;  /* 0x0000000707077c12 */ /* 0x000fe2000f8e3cff */
[----:B------:R-:W-:Y:S07]  /*1ca0*/  @P2 BRA `(.L_x_30) ;  /* 0xfffffff800f82947 */ /* 0x000fee000383ffff */
.L_x_23:
[----:B------:R-:W2:Y:S02]  /*1cb0*/  LDC R0, c[0x0][0x28c] ;  /* 0x0000a300ff007b82 */ /* 0x000ea40000000800 */
[----:B--2---:R-:W-:-:S13]  /*1cc0*/  ISETP.GE.AND P1, PT, R0, 0x1, PT ;  /* 0x000000010000780c */ /* 0x004fda0003f26270 */
[----:B------:R-:W-:Y:S05]  /*1cd0*/  @!P1 BRA `(.L_x_31) ;  /* 0x0000000000509947 */ /* 0x000fea0003800000 */
[----:B------:R-:W-:Y:S05]  /*1ce0*/  @!P0 BRA `(.L_x_32) ;  /* 0x0000000000048947 */ /* 0x000fea0003800000 */
[----:B------:R-:W-:Y:S01]  /*1cf0*/  BPT.TRAP 0x1 ;  /* 0x000000040000795c */ /* 0x000fe20000300000 */
.L_x_32:
[----:B------:R-:W-:Y:S01]  /*1d00*/  ISETP.NE.AND P1, PT, R58, RZ, PT ;  /* 0x000000ff3a00720c */ /* 0x000fe20003f25270 */
[----:B------:R-:W-:Y:S01]  /*1d10*/  BSSY B0, `(.L_x_33) ;  /* 0x000000e000007945 */ /* 0x000fe20003800000 */
[----:B------:R-:W-:-:S11]  /*1d20*/  ISETP.GT.U32.AND P0, PT, R19, 0x1, PT ;  /* 0x000000011300780c */ /* 0x000fd60003f04070 */
[----:B------:R-:W-:Y:S05]  /*1d30*/  @!P1 BRA `(.L_x_34) ;  /* 0x00000000002c9947 */ /* 0x000fea0003800000 */
[----:B------:R-:W-:-:S04]  /*1d40*/  UISETP.LT.AND UP0, UPT, UR40, 0x1, UPT ;  /* 0x000000012800788c */ /* 0x000fc8000bf01270 */
[----:B------:R-:W-:-:S04]  /*1d50*/  USEL UR6, UR40, 0x1, UP0 ;  /* 0x0000000128067887 */ /* 0x000fc80008000000 */
[----:B------:R-:W-:-:S04]  /*1d60*/  UIADD3 UR6, UR39, UR40, -UR6 ;  /* 0x0000002827067290 */ /* 0x000fc8000fffe806 */
[----:B------:R-:W-:-:S04]  /*1d70*/  UIMAD.WIDE.U32 UR4, UR6, 0x38e38e39, URZ ;  /* 0x38e38e39060478a5 */ /* 0x000fc8000f8e003f */
[----:B------:R-:W-:-:S04]  /*1d80*/  USHF.R.U32.HI UR4, URZ, 0x1, UR5 ;  /* 0x000000013f047899 */ /* 0x000fc80008011605 */
[----:B------:R-:W-:-:S06]  /*1d90*/  UIMAD UR6, UR4, -0x9, UR6 ;  /* 0xfffffff7040678a4 */ /* 0x000fcc000f8e0206 */
[----:B------:R-:W-:-:S04]  /*1da0*/  IMAD.U32 R3, RZ, RZ, UR6 ;  /* 0x00000006ff037e24 */ /* 0x000fc8000f8e00ff */
[----:B------:R-:W-:-:S04]  /*1db0*/  IMAD R0, R3, 0x8, R6 ;  /* 0x0000000803007824 */ /* 0x000fc800078e0206 */
[----:B------:R-:W-:-:S05]  /*1dc0*/  VIADD R3, R0, 0x48 ;  /* 0x0000004800037836 */ /* 0x000fca0000000000 */
[----:B------:R-:W-:-:S04]  /*1dd0*/  PRMT R3, R22, 0x654, R3 ;  /* 0x0000065416037816 */ /* 0x000fc80000000003 */
[----:B------:R2:W-:Y:S03]  /*1de0*/  SYNCS.ARRIVE.TRANS64.RED.A1T0 RZ, [R3+URZ], RZ ;  /* 0x000000ff03ff79a7 */ /* 0x0005e6000810043f */
.L_x_34:
[----:B------:R-:W-:Y:S05]  /*1df0*/  BSYNC B0 ;  /* 0x0000000000007941 */ /* 0x000fea0003800000 */
.L_x_33:
[----:B------:R-:W-:Y:S05]  /*1e00*/  @P0 BRA `(.L_x_31) ;  /* 0x0000000000040947 */ /* 0x000fea0003800000 */
[----:B------:R-:W-:Y:S01]  /*1e10*/  BPT.TRAP 0x1 ;  /* 0x000000040000795c */ /* 0x000fe20000300000 */
.L_x_31:
[----:B------:R-:W3:Y:S01]  /*1e20*/  LDC R6, c[0x0][0x288] ;  /* 0x0000a200ff067b82 */ /* 0x000ee20000000800 */
[--C-:B------:R-:W-:Y:S01]  /*1e30*/  SHF.R.U32.HI R0, RZ, 0x2, R18.reuse ;  /* 0x00000002ff007819 */ /* 0x100fe20000011612 */
[----:B------:R-:W-:Y:S01]  /*1e40*/  IMAD.SHL.U32 R61, R61, 0x40, RZ ;  /* 0x000000403d3d7824 */ /* 0x000fe200078e00ff */
[----:B01----:R-:W-:Y:S01]  /*1e50*/  SHF.R.U32.HI R5, RZ, 0x7, R18 ;  /* 0x00000007ff057819 */ /* 0x003fe20000011612 */
[----:B------:R-:W-:Y:S01]  /*1e60*/  UIADD3 UR39, UR40, UR39, URZ ;  /* 0x0000002728277290 */ /* 0x000fe2000fffe03f */
[----:B--2---:R-:W-:Y:S01]  /*1e70*/  LOP3.LUT R3, R0, 0x7, RZ, 0xc0, !PT ;  /* 0x0000000700037812 */ /* 0x004fe200078ec0ff */
[C---:B------:R-:W-:Y:S01]  /*1e80*/  IMAD.SHL.U32 R10, R18.reuse, 0x2, RZ ;  /* 0x00000002120a7824 */ /* 0x040fe200078e00ff */
[----:B------:R-:W-:Y:S01]  /*1e90*/  LOP3.LUT R0, R5, 0x1, RZ, 0xc0, !PT ;  /* 0x0000000105007812 */ /* 0x000fe200078ec0ff */
[----:B------:R-:W-:Y:S01]  /*1ea0*/  UISETP.GT.U32.AND UP0, UPT, UR39, 0x8, UPT ;  /* 0x000000082700788c */ /* 0x000fe2000bf04070 */
[C---:B------:R-:W-:Y:S01]  /*1eb0*/  LOP3.LUT R5, R18.reuse, 0x3, RZ, 0xc0, !PT ;  /* 0x0000000312057812 */ /* 0x040fe200078ec0ff */
[----:B------:R-:W-:Y:S01]  /*1ec0*/  ULDC UR7, c[0x0][0x284] ;  /* 0x0000a10000077ab9 */ /* 0x000fe20000000800 */
[----:B------:R-:W-:Y:S01]  /*1ed0*/  LOP3.LUT R4, R18, 0x60, RZ, 0xc0, !PT ;  /* 0x0000006012047812 */ /* 0x000fe200078ec0ff */
[----:B------:R-:W-:Y:S01]  /*1ee0*/  IMAD.SHL.U32 R8, R0, 0x40, RZ ;  /* 0x0000004000087824 */ /* 0x000fe200078e00ff */
[----:B------:R-:W-:Y:S01]  /*1ef0*/  UISETP.LT.U32.AND UP0, UPT, UR40, 0x9, UP0 ;  /* 0x000000092800788c */ /* 0x000fe20008701070 */
[----:B------:R-:W-:Y:S01]  /*1f00*/  SHF.R.S32.HI R15, RZ, 0x1f, R57 ;  /* 0x0000001fff0f7819 */ /* 0x000fe20000011439 */
[----:B------:R-:W-:Y:S01]  /*1f10*/  UISETP.GE.U32.AND UP1, UPT, UR40, 0x9, UPT ;  /* 0x000000092800788c */ /* 0x000fe2000bf26070 */
[----:B------:R-:W-:Y:S01]  /*1f20*/  SHF.R.U32.HI R4, RZ, 0x1, R4 ;  /* 0x00000001ff047819 */ /* 0x000fe20000011604 */
[----:B------:R-:W-:Y:S01]  /*1f30*/  ULDC.64 UR8, c[0x0][0x5d0] ;  /* 0x0001740000087ab9 */ /* 0x000fe20000000a00 */
[C---:B------:R-:W-:Y:S01]  /*1f40*/  LOP3.LUT R10, R61.reuse, 0x6, R10, 0xf8, !PT ;  /* 0x000000063d0a7812 */ /* 0x040fe200078ef80a */
[----:B------:R-:W-:Y:S01]  /*1f50*/  UIMAD.WIDE.U32 UR4, UR39, 0x38e38e39, URZ ;  /* 0x38e38e39270478a5 */ /* 0x000fe2000f8e003f */
[--C-:B------:R-:W-:Y:S01]  /*1f60*/  IADD3 R7, RZ, -R4, -R3.reuse ;  /* 0x80000004ff077210 */ /* 0x100fe20007ffe803 */
[----:B------:R-:W-:Y:S01]  /*1f70*/  USEL UR6, URZ, 0x1, !UP0 ;  /* 0x000000013f067887 */ /* 0x000fe2000c000000 */
[----:B------:R-:W-:Y:S01]  /*1f80*/  LOP3.LUT R3, R8, 0x40, R3, 0xe2, !PT ;  /* 0x0000004008037812 */ /* 0x000fe200078ee203 */
[C---:B------:R-:W-:Y:S01]  /*1f90*/  IMAD.WIDE R8, R60.reuse, 0x80, RZ ;  /* 0x000000803c087825 */ /* 0x040fe200078e02ff */
[----:B---3--:R-:W-:Y:S01]  /*1fa0*/  ISETP.GE.AND P0, PT, R61, R6, PT ;  /* 0x000000063d00720c */ /* 0x008fe20003f06270 */
[----:B------:R-:W-:Y:S01]  /*1fb0*/  USHF.R.U32.HI UR4, URZ, 0x1, UR5 ;  /* 0x000000013f047899 */ /* 0x000fe20008011605 */
[----:B------:R-:W-:Y:S01]  /*1fc0*/  SHF.R.S32.HI R11, RZ, 0x1f, R10 ;  /* 0x0000001fff0b7819 */ /* 0x000fe2000001140a */
[----:B------:R-:W-:Y:S01]  /*1fd0*/  IMAD R12, R5, -0x2, R6 ;  /* 0xfffffffe050c7824 */ /* 0x000fe200078e0206 */
[----:B------:R-:W-:Y:S01]  /*1fe0*/  ULOP3.LUT UR38, UR38, UR6, URZ, 0x3c, !UPT ;  /* 0x0000000626267292 */ /* 0x000fe2000f8e3c3f */
[----:B------:R-:W-:Y:S01]  /*1ff0*/  IMAD.SHL.U32 R5, R60, 0x80, RZ ;  /* 0x000000803c057824 */ /* 0x000fe200078e00ff */
[----:B------:R-:W-:Y:S01]  /*2000*/  LOP3.LUT R73, R8, R3, R4, 0xfe, !PT ;  /* 0x0000000308497212 */ /* 0x000fe200078efe04 */
[----:B------:R-:W-:Y:S01]  /*2010*/  IMAD R6, R15, UR8, RZ ;  /* 0x000000080f067c24 */ /* 0x000fe2000f8e02ff */
[----:B------:R-:W-:Y:S01]  /*2020*/  UIMAD UR39, UR4, -0x9, UR39 ;  /* 0xfffffff7042778a4 */ /* 0x000fe2000f8e0227 */
[----:B------:R-:W-:Y:S01]  /*2030*/  IMAD R0, R0, -0x40, R7 ;  /* 0xffffffc000007824 */ /* 0x000fe200078e0207 */
[----:B------:R-:W-:Y:S01]  /*2040*/  ISETP.GE.OR P0, PT, R5, UR7, P0 ;  /* 0x0000000705007c0c */ /* 0x000fe20008706670 */
[C---:B------:R-:W-:Y:S01]  /*2050*/  IMAD R13, R57.reuse, UR9, R6 ;  /* 0x00000009390d7c24 */ /* 0x040fe2000f8e0206 */
[----:B------:R-:W-:Y:S01]  /*2060*/  @UP1 ULOP3.LUT UR38, UR38, 0x1, UR4, 0x78, !UPT ;  /* 0x0000000126261892 */ /* 0x000fe2000f8e7804 */
[----:B------:R-:W-:Y:S01]  /*2070*/  IMAD.WIDE.U32 R6, R57, UR8, R10 ;  /* 0x0000000839067c25 */ /* 0x000fe2000f8e000a */
[----:B------:R-:W-:-:S03]  /*2080*/  IADD3 R3, -R5, UR7, R0 ;  /* 0x0000000705037c10 */ /* 0x000fc6000fffe100 */
[----:B------:R-:W-:Y:S02]  /*2090*/  IMAD.IADD R7, R7, 0x1, R13 ;  /* 0x0000000107077824 */ /* 0x000fe400078e020d */
[----:B------:R-:W-:Y:S02]  /*20a0*/  IMAD.IADD R4, R12, 0x1, -R61 ;  /* 0x000000010c047824 */ /* 0x000fe400078e0a3d */
[----:B------:R-:W-:Y:S02]  /*20b0*/  IMAD.MOV.U32 R0, RZ, RZ, -0x1 ;  /* 0xffffffffff007424 */ /* 0x000fe400078e00ff */
[----:B------:R-:W-:Y:S05]  /*20c0*/  @P0 BRA `(.L_x_35) ;  /* 0x0000002000800947 */ /* 0x000fea0003800000 */
[----:B------:R-:W0:Y:S01]  /*20d0*/  LDC.64 R66, c[0x0][0x5c8] ;  /* 0x00017200ff427b82 */ /* 0x000e220000000a00 */
[----:B-----5:R-:W-:Y:S01]  /*20e0*/  FSETP.NEU.AND P0, PT, R56, RZ, PT ;  /* 0x000000ff3800720b */ /* 0x020fe20003f0d000 */
[----:B------:R-:W-:Y:S01]  /*20f0*/  BSSY B0, `(.L_x_35) ;  /* 0x000021d000007945 */ /* 0x000fe20003800000 */
[----:B------:R-:W-:-:S04]  /*2100*/  ISETP.GT.AND P3, PT, R4, RZ, PT ;  /* 0x000000ff0400720c */ /* 0x000fc80003f64270 */
[----:B------:R-:W-:Y:S01]  /*2110*/  ISETP.GT.AND P2, PT, R3, RZ, P3 ;  /* 0x000000ff0300720c */ /* 0x000fe20001f44270 */
[-C--:B0-----:R-:W-:Y:S02]  /*2120*/  IMAD R12, R9, R66.reuse, RZ ;  /* 0x00000042090c7224 */ /* 0x081fe400078e02ff */
[----:B------:R-:W-:-:S04]  /*2130*/  IMAD.WIDE.U32 R60, R73, R66, R6 ;  /* 0x00000042493c7225 */ /* 0x000fc800078e0006 */
[----:B------:R-:W-:-:S04]  /*2140*/  IMAD R5, R73, R67, R12 ;  /* 0x0000004349057224 */ /* 0x000fc800078e020c */
[----:B------:R-:W-:Y:S01]  /*2150*/  IMAD.IADD R75, R61, 0x1, R5 ;  /* 0x000000013d4b7824 */ /* 0x000fe200078e0205 */
[----:B------:R-:W-:Y:S06]  /*2160*/  @!P0 BRA `(.L_x_36) ;  /* 0x0000001400dc8947 */ /* 0x000fec0003800000 */
[----:B------:R-:W0:Y:S01]  /*2170*/  LDC.64 R64, c[0x0][0x5b8] ;  /* 0x00016e00ff407b82 */ /* 0x000e220000000a00 */
[----:B------:R-:W-:-:S07]  /*2180*/  ULDC.64 UR4, c[0x0][0x5c0] ;  /* 0x0001700000047ab9 */ /* 0x000fce0000000a00 */
[----:B------:R-:W1:Y:S08]  /*2190*/  LDC.64 R68, c[0x0][0x5b0] ;  /* 0x00016c00ff447b82 */ /* 0x000e700000000a00 */
[----:B------:R-:W2:Y:S01]  /*21a0*/  LDC.64 R70, c[0x0][0x5a8] ;  /* 0x00016a00ff467b82 */ /* 0x000ea20000000a00 */
[-C--:B0-----:R-:W-:Y:S02]  /*21b0*/  IMAD R6, R15, R64.reuse, RZ ;  /* 0x000000400f067224 */ /* 0x081fe400078e02ff */
[----:B------:R-:W-:-:S04]  /*21c0*/  IMAD.WIDE.U32 R62, R57, R64, R10 ;  /* 0x00000040393e7225 */ /* 0x000fc800078e000a */
[----:B------:R-:W-:Y:S02]  /*21d0*/  IMAD R61, R57, R65, R6 ;  /* 0x00000041393d7224 */ /* 0x000fe400078e0206 */
[-C--:B-1----:R-:W-:Y:S02]  /*21e0*/  IMAD R8, R9, R68.reuse, RZ ;  /* 0x0000004409087224 */ /* 0x082fe400078e02ff */
[----:B------:R-:W-:Y:S02]  /*21f0*/  IMAD.IADD R13, R63, 0x1, R61 ;  /* 0x000000013f0d7824 */ /* 0x000fe400078e023d */
[----:B------:R-:W-:Y:S02]  /*2200*/  IMAD.MOV.U32 R12, RZ, RZ, R62 ;  /* 0x000000ffff0c7224 */ /* 0x000fe400078e003e */
[C---:B------:R-:W-:Y:S02]  /*2210*/  IMAD R65, R73.reuse, R69, R8 ;  /* 0x0000004549417224 */ /* 0x040fe400078e0208 */
[----:B------:R-:W-:-:S04]  /*2220*/  IMAD.WIDE.U32 R6, R73, R68, R12 ;  /* 0x0000004449067225 */ /* 0x000fc800078e000c */
[----:B------:R-:W-:Y:S01]  /*2230*/  IMAD.IADD R5, R7, 0x1, R65 ;  /* 0x0000000107057824 */ /* 0x000fe200078e0241 */
[----:B--2---:R-:W-:-:S04]  /*2240*/  LEA R14, P0, R6, R70, 0x2 ;  /* 0x00000046060e7211 */ /* 0x004fc800078010ff */
[----:B------:R-:W-:-:S05]  /*2250*/  LEA.HI.X R15, R6, R71, R5, 0x2, P0 ;  /* 0x00000047060f7211 */ /* 0x000fca00000f1405 */
[----:B------:R0:W2:Y:S01]  /*2260*/  @P2 LDG.E.LTC128B R5, desc[UR36][R14.64] ;  /* 0x000000240e052981 */ /* 0x0000a2000c1e1920 */
[----:B------:R-:W-:Y:S01]  /*2270*/  LEA R8, P1, R60, UR4, 0x2 ;  /* 0x000000043c087c11 */ /* 0x000fe2000f8210ff */
[----:B------:R-:W-:Y:S01]  /*2280*/  IMAD.WIDE.U32 R6, R73, R68, R10 ;  /* 0x0000004449067225 */ /* 0x000fe200078e000a */
[----:B------:R-:W-:Y:S01]  /*2290*/  ISETP.GT.AND P0, PT, R4, 0x1, PT ;  /* 0x000000010400780c */ /* 0x000fe20003f04270 */
[----:B------:R-:W-:Y:S02]  /*22a0*/  BSSY B1, `(.L_x_37) ;  /* 0x0000012000017945 */ /* 0x000fe40003800000 */
[----:B------:R-:W-:Y:S02]  /*22b0*/  IMAD.IADD R7, R65, 0x1, R7 ;  /* 0x0000000141077824 */ /* 0x000fe400078e0207 */
[----:B------:R-:W-:Y:S01]  /*22c0*/  IMAD.WIDE.U32 R20, R57, R64, R6 ;  /* 0x0000004039147225 */ /* 0x000fe200078e0006 */
[----:B0-----:R-:W-:-:S03]  /*22d0*/  SHF.L.U64.HI R15, R68, 0x3, R69 ;  /* 0x00000003440f7819 */ /* 0x001fc60000010245 */
[----:B------:R-:W-:Y:S01]  /*22e0*/  IMAD.IADD R7, R61, 0x1, R21 ;  /* 0x000000013d077824 */ /* 0x000fe200078e0215 */
[----:B------:R-:W-:Y:S01]  /*22f0*/  LEA R6, P4, R20, R70, 0x2 ;  /* 0x0000004614067211 */ /* 0x000fe200078810ff */
[----:B------:R-:W-:-:S03]  /*2300*/  IMAD.SHL.U32 R14, R68, 0x8, RZ ;  /* 0x00000008440e7824 */ /* 0x000fc600078e00ff */
[----:B------:R-:W-:Y:S01]  /*2310*/  LEA.HI.X R7, R20, R71, R7, 0x2, P4 ;  /* 0x0000004714077211 */ /* 0x000fe200020f1407 */
[----:B------:R-:W-:Y:S01]  /*2320*/  IMAD.WIDE.U32 R20, R73, R68, R14 ;  /* 0x0000004449147225 */ /* 0x000fe200078e000e */
[----:B--2---:R-:W-:-:S05]  /*2330*/  LOP3.LUT R9, R5, 0xffffe000, RZ, 0xc0, !PT ;  /* 0xffffe00005097812 */ /* 0x004fca00078ec0ff */
[----:B------:R-:W-:-:S04]  /*2340*/  FMUL R9, R9, R56 ;  /* 0x0000003809097220 */ /* 0x000fc80000400000 */
[----:B------:R-:W-:Y:S01]  /*2350*/  FFMA R77, R24, R23, R9 ;  /* 0x00000017184d7223 */ /* 0x000fe20000000009 */
[----:B------:R-:W-:Y:S02]  /*2360*/  LEA.HI.X R9, R60, UR5, R75, 0x2, P1 ;  /* 0x000000053c097c11 */ /* 0x000fe400088f144b */
[----:B------:R-:W-:Y:S02]  /*2370*/  ISETP.GT.AND P1, PT, R3, RZ, P0 ;  /* 0x000000ff0300720c */ /* 0x000fe40000724270 */
[----:B------:R-:W-:-:S05]  /*2380*/  F2FP.TF32.F32.PACK_B R77, R77 ;  /* 0x0000004dff4d723e */ /* 0x000fca00024050ff */
[----:B------:R0:W-:Y:S06]  /*2390*/  @P2 STG.E desc[UR36][R8.64], R77 ;  /* 0x0000004d08002986 */ /* 0x0001ec000c101924 */
[----:B------:R-:W-:Y:S05]  /*23a0*/  @!P1 BRA `(.L_x_38) ;  /* 0x0000000000049947 */ /* 0x000fea0003800000 */
[----:B------:R1:W5:Y:S02]  /*23b0*/  LDG.E.LTC128B R5, desc[UR36][R6.64+0x4] ;  /* 0x0000042406057981 */ /* 0x000364000c1e1920 */
.L_x_38:
[----:B------:R-:W-:Y:S05]  /*23c0*/  BSYNC B1 ;  /* 0x0000000000017941 */ /* 0x000fea0003800000 */
.L_x_37:
[----:B-----5:R-:W-:Y:S01]  /*23d0*/  LOP3.LUT R15, R5, 0xffffe000, RZ, 0xc0, !PT ;  /* 0xffffe000050f7812 */ /* 0x020fe200078ec0ff */
[----:B------:R-:W-:Y:S01]  /*23e0*/  IMAD.IADD R65, R65, 0x1, R21 ;  /* 0x0000000141417824 */ /* 0x000fe200078e0215 */
[----:B------:R-:W-:Y:S01]  /*23f0*/  IADD3 R62, P2, R62, R20, RZ ;  /* 0x000000143e3e7210 */ /* 0x000fe20007f5e0ff */
[----:B------:R-:W-:Y:S01]  /*2400*/  IMAD.MOV.U32 R24, RZ, RZ, R5 ;  /* 0x000000ffff187224 */ /* 0x000fe200078e0005 */
[----:B------:R-:W-:Y:S01]  /*2410*/  ISETP.GT.AND P3, PT, R3, 0x8, P3 ;  /* 0x000000080300780c */ /* 0x000fe20001f64270 */
[----:B------:R-:W-:Y:S02]  /*2420*/  FMUL R12, R15, R56 ;  /* 0x000000380f0c7220 */ /* 0x000fe40000400000 */
[----:B------:R-:W-:Y:S01]  /*2430*/  IMAD.X R13, R65, 0x1, R13, P2 ;  /* 0x00000001410d7824 */ /* 0x000fe200010e060d */
[----:B------:R-:W-:Y:S01]  /*2440*/  LEA R14, P2, R62, R70, 0x2 ;  /* 0x000000463e0e7211 */ /* 0x000fe200078410ff */
[----:B------:R-:W-:-:S03]  /*2450*/  FFMA R25, R25, R23, R12 ;  /* 0x0000001719197223 */ /* 0x000fc6000000000c */
[----:B------:R-:W-:Y:S02]  /*2460*/  LEA.HI.X R15, R62, R71, R13, 0x2, P2 ;  /* 0x000000473e0f7211 */ /* 0x000fe400010f140d */
[----:B------:R-:W-:-:S05]  /*2470*/  F2FP.TF32.F32.PACK_B R25, R25 ;  /* 0x00000019ff19723e */ /* 0x000fca00024050ff */
[----:B------:R2:W-:Y:S04]  /*2480*/  @P1 STG.E desc[UR36][R8.64+0x4], R25 ;  /* 0x0000041908001986 */ /* 0x0005e8000c101924 */
[----:B------:R-:W3:Y:S01]  /*2490*/  @P3 LDG.E.LTC128B R24, desc[UR36][R14.64] ;  /* 0x000000240e183981 */ /* 0x000ee2000c1e1920 */
[----:B------:R-:W-:Y:S01]  /*24a0*/  IADD3 R20, P1, R10, R20, RZ ;  /* 0x000000140a147210 */ /* 0x000fe20007f3e0ff */
[----:B------:R-:W-:Y:S01]  /*24b0*/  BSSY B1, `(.L_x_39) ;  /* 0x0000011000017945 */ /* 0x000fe20003800000 */
[----:B------:R-:W-:-:S03]  /*24c0*/  ISETP.GT.AND P0, PT, R3, 0x8, P0 ;  /* 0x000000080300780c */ /* 0x000fc60000704270 */
[----:B------:R-:W-:Y:S01]  /*24d0*/  IMAD.X R21, R11, 0x1, R65, P1 ;  /* 0x000000010b157824 */ /* 0x000fe200008e0641 */
[C---:B------:R-:W-:Y:S02]  /*24e0*/  SHF.L.U64.HI R11, R66.reuse, 0x5, R67 ;  /* 0x00000005420b7819 */ /* 0x040fe40000010243 */
[----:B------:R-:W-:Y:S01]  /*24f0*/  LEA R12, P1, R66, R8, 0x5 ;  /* 0x00000008420c7211 */ /* 0x000fe200078228ff */
[----:B------:R-:W-:-:S04]  /*2500*/  IMAD.WIDE.U32 R20, R57, R64, R20 ;  /* 0x0000004039147225 */ /* 0x000fc800078e0014 */
[----:B------:R-:W-:Y:S01]  /*2510*/  IMAD.X R13, R11, 0x1, R9, P1 ;  /* 0x000000010b0d7824 */ /* 0x000fe200008e0609 */
[----:B------:R-:W-:Y:S02]  /*2520*/  LEA R10, P2, R20, R70, 0x2 ;  /* 0x00000046140a7211 */ /* 0x000fe400078410ff */
[----:B---3--:R-:W-:-:S05]  /*2530*/  LOP3.LUT R5, R24, 0xffffe000, RZ, 0xc0, !PT ;  /* 0xffffe00018057812 */ /* 0x008fca00078ec0ff */
[----:B------:R-:W-:-:S04]  /*2540*/  FMUL R5, R5, R56 ;  /* 0x0000003805057220 */ /* 0x000fc80000400000 */
[----:B------:R-:W-:Y:S01]  /*2550*/  FFMA R57, R26, R23, R5 ;  /* 0x000000171a397223 */ /* 0x000fe20000000005 */
[----:B------:R-:W-:-:S04]  /*2560*/  IMAD.IADD R5, R61, 0x1, R21 ;  /* 0x000000013d057824 */ /* 0x000fc800078e0215 */
[----:B------:R-:W-:Y:S02]  /*2570*/  F2FP.TF32.F32.PACK_B R57, R57 ;  /* 0x00000039ff39723e */ /* 0x000fe400024050ff */
[----:B------:R-:W-:-:S03]  /*2580*/  LEA.HI.X R11, R20, R71, R5, 0x2, P2 ;  /* 0x00000047140b7211 */ /* 0x000fc600010f1405 */
[----:B------:R2:W-:Y:S01]  /*2590*/  @P3 STG.E desc[UR36][R12.64], R57 ;  /* 0x000000390c003986 */ /* 0x0005e2000c101924 */
[----:B------:R-:W-:Y:S05]  /*25a0*/  @!P0 BRA `(.L_x_40) ;  /* 0x0000000000048947 */ /* 0x000fea0003800000 */
[----:B------:R3:W5:Y:S02]  /*25b0*/  LDG.E.LTC128B R24, desc[UR36][R10.64+0x4] ;  /* 0x000004240a187981 */ /* 0x000764000c1e1920 */
.L_x_40:
[----:B------:R-:W-:Y:S05]  /*25c0*/  BSYNC B1 ;  /* 0x0000000000017941 */ /* 0x000fea0003800000 */
.L_x_39:
[----:B-----5:R-:W-:Y:S01]  /*25d0*/  LOP3.LUT R5, R24, 0xffffe000, RZ, 0xc0, !PT ;  /* 0xffffe00018057812 */ /* 0x020fe200078ec0ff */
[----:B------:R-:W-:Y:S01]  /*25e0*/  BSSY B1, `(.L_x_41) ;  /* 0x0000009000017945 */ /* 0x000fe20003800000 */
[----:B------:R-:W-:-:S03]  /*25f0*/  ISETP.GT.AND P1, PT, R4, 0x8, PT ;  /* 0x000000080400780c */ /* 0x000fc60003f24270 */
[----:B------:R-:W-:Y:S01]  /*2600*/  FMUL R14, R5, R56 ;  /* 0x00000038050e7220 */ /* 0x000fe20000400000 */
[----:B------:R-:W-:-:S03]  /*2610*/  ISETP.GT.AND P2, PT, R3, RZ, P1 ;  /* 0x000000ff0300720c */ /* 0x000fc60000f44270 */
[----:B------:R-:W-:-:S05]  /*2620*/  FFMA R27, R27, R23, R14 ;  /* 0x000000171b1b7223 */ /* 0x000fca000000000e */
[----:B------:R-:W-:-:S05]  /*2630*/  F2FP.TF32.F32.PACK_B R27, R27 ;  /* 0x0000001bff1b723e */ /* 0x000fca00024050ff */
[----:B------:R4:W-:Y:S01]  /*2640*/  @P0 STG.E desc[UR36][R12.64+0x4], R27 ;  /* 0x0000041b0c000986 */ /* 0x0009e2000c101924 */
[----:B------:R-:W-:Y:S05]  /*2650*/  @!P2 BRA `(.L_x_42) ;  /* 0x000000000004a947 */ /* 0x000fea0003800000 */
[----:B------:R0:W5:Y:S02]  /*2660*/  LDG.E.LTC128B R24, desc[UR36][R6.64+0x20] ;  /* 0x0000202406187981 */ /* 0x000164000c1e1920 */
.L_x_42:
[----:B------:R-:W-:Y:S05]  /*2670*/  BSYNC B1 ;  /* 0x0000000000017941 */ /* 0x000fea0003800000 */
.L_x_41:
        /* <DEDUP_REMOVED lines=10> */
.L_x_44:
[----:B------:R-:W-:Y:S05]  /*2720*/  BSYNC B1 ;  /* 0x0000000000017941 */ /* 0x000fea0003800000 */
.L_x_43:
[----:B0----5:R-:W-:Y:S01]  /*2730*/  LOP3.LUT R5, R24, 0xffffe000, RZ, 0xc0, !PT ;  /* 0xffffe00018057812 */ /* 0x021fe200078ec0ff */
[----:B------:R-:W-:Y:S01]  /*2740*/  BSSY B1, `(.L_x_45) ;  /* 0x0000008000017945 */ /* 0x000fe20003800000 */
[----:B------:R-:W-:-:S03]  /*2750*/  ISETP.GT.AND P1, PT, R3, 0x8, P1 ;  /* 0x000000080300780c */ /* 0x000fc60000f24270 */
[----:B------:R-:W-:-:S04]  /*2760*/  FMUL R14, R5, R56 ;  /* 0x00000038050e7220 */ /* 0x000fc80000400000 */
[----:B------:R-:W-:-:S05]  /*2770*/  FFMA R29, R29, R23, R14 ;  /* 0x000000171d1d7223 */ /* 0x000fca000000000e */
[----:B------:R-:W-:-:S05]  /*2780*/  F2FP.TF32.F32.PACK_B R29, R29 ;  /* 0x0000001dff1d723e */ /* 0x000fca00024050ff */
[----:B------:R0:W-:Y:S01]  /*2790*/  @P3 STG.E desc[UR36][R8.64+0x24], R29 ;  /* 0x0000241d08003986 */ /* 0x0001e2000c101924 */
[----:B------:R-:W-:Y:S05]  /*27a0*/  @!P1 BRA `(.L_x_46) ;  /* 0x0000000000049947 */ /* 0x000fea0003800000 */
[----:B------:R0:W5:Y:S02]  /*27b0*/  LDG.E.LTC128B R24, desc[UR36][R10.64+0x20] ;  /* 0x000020240a187981 */ /* 0x000164000c1e1920 */
.L_x_46:
[----:B------:R-:W-:Y:S05]  /*27c0*/  BSYNC B1 ;  /* 0x0000000000017941 */ /* 0x000fea0003800000 */
.L_x_45:
[----:B-----5:R-:W-:Y:S01]  /*27d0*/  LOP3.LUT R5, R24, 0xffffe000, RZ, 0xc0, !PT ;  /* 0xffffe00018057812 */ /* 0x020fe200078ec0ff */
        /* <DEDUP_REMOVED lines=8> */
.L_x_48:
[----:B------:R-:W-:Y:S05]  /*2860*/  BSYNC B1 ;  /* 0x0000000000017941 */ /* 0x000fea0003800000 */
.L_x_47:
[----:B0----5:R-:W-:Y:S01]  /*2870*/  LOP3.LUT R5, R24, 0xffffe000, RZ, 0xc0, !PT ;  /* 0xffffe00018057812 */ /* 0x021fe200078ec0ff */
        /* <DEDUP_REMOVED lines=9> */
.L_x_50:
[----:B------:R-:W-:Y:S05]  /*2910*/  BSYNC B1 ;  /* 0x0000000000017941 */ /* 0x000fea0003800000 */
.L_x_49:
        /* <DEDUP_REMOVED lines=10> */
.L_x_52:
[----:B------:R-:W-:Y:S05]  /*29c0*/  BSYNC B1 ;  /* 0x0000000000017941 */ /* 0x000fea0003800000 */
.L_x_51:
        /* <DEDUP_REMOVED lines=9> */
.L_x_54:
[----:B------:R-:W-:Y:S05]  /*2a60*/  BSYNC B1 ;  /* 0x0000000000017941 */ /* 0x000fea0003800000 */
.L_x_53:
        /* <DEDUP_REMOVED lines=9> */
.L_x_56:
[----:B------:R-:W-:Y:S05]  /*2b00*/  BSYNC B1 ;  /* 0x0000000000017941 */ /* 0x000fea0003800000 */
.L_x_55:
        /* <DEDUP_REMOVED lines=10> */
.L_x_58:
[----:B------:R-:W-:Y:S05]  /*2bb0*/  BSYNC B1 ;  /* 0x0000000000017941 */ /* 0x000fea0003800000 */
.L_x_57:
        /* <DEDUP_REMOVED lines=10> */
.L_x_60:
[----:B------:R-:W-:Y:S05]  /*2c60*/  BSYNC B1 ;  /* 0x0000000000017941 */ /* 0x000fea0003800000 */
.L_x_59:
        /* <DEDUP_REMOVED lines=9> */
.L_x_62:
[----:B------:R-:W-:Y:S05]  /*2d00*/  BSYNC B1 ;  /* 0x0000000000017941 */ /* 0x000fea0003800000 */
.L_x_61:
        /* <DEDUP_REMOVED lines=9> */
.L_x_64:
[----:B------:R-:W-:Y:S05]  /*2da0*/  BSYNC B1 ;  /* 0x0000000000017941 */ /* 0x000fea0003800000 */
.L_x_63:
        /* <DEDUP_REMOVED lines=10> */
.L_x_66:
[----:B------:R-:W-:Y:S05]  /*2e50*/  BSYNC B1 ;  /* 0x0000000000017941 */ /* 0x000fea0003800000 */
.L_x_65:
        /* <DEDUP_REMOVED lines=10> */
.L_x_68:
[----:B------:R-:W-:Y:S05]  /*2f00*/  BSYNC B1 ;  /* 0x0000000000017941 */ /* 0x000fea0003800000 */
.L_x_67:
        /* <DEDUP_REMOVED lines=9> */
.L_x_70:
[----:B------:R-:W-:Y:S05]  /*2fa0*/  BSYNC B1 ;  /* 0x0000000000017941 */ /* 0x000fea0003800000 */
.L_x_69:
        /* <DEDUP_REMOVED lines=9> */
.L_x_72:
[----:B------:R-:W-:Y:S05]  /*3040*/  BSYNC B1 ;  /* 0x0000000000017941 */ /* 0x000fea0003800000 */
.L_x_71:
        /* <DEDUP_REMOVED lines=10> */
.L_x_74:
[----:B------:R-:W-:Y:S05]  /*30f0*/  BSYNC B1 ;  /* 0x0000000000017941 */ /* 0x000fea0003800000 */
.L_x_73:
        /* <DEDUP_REMOVED lines=10> */
.L_x_76:
[----:B------:R-:W-:Y:S05]  /*31a0*/  BSYNC B1 ;  /* 0x0000000000017941 */ /* 0x000fea0003800000 */
.L_x_75:
        /* <DEDUP_REMOVED lines=9> */
.L_x_78:
[----:B------:R-:W-:Y:S05]  /*3240*/  BSYNC B1 ;  /* 0x0000000000017941 */ /* 0x000fea0003800000 */
.L_x_77:
        /* <DEDUP_REMOVED lines=9> */
.L_x_80:
[----:B------:R-:W-:Y:S05]  /*32e0*/  BSYNC B1 ;  /* 0x0000000000017941 */ /* 0x000fea0003800000 */
.L_x_79:
        /* <DEDUP_REMOVED lines=10> */
.L_x_82:
[----:B------:R-:W-:Y:S05]  /*3390*/  BSYNC B1 ;  /* 0x0000000000017941 */ /* 0x000fea0003800000 */
.L_x_81:
        /* <DEDUP_REMOVED lines=10> */
.L_x_84:
[----:B------:R-:W-:Y:S05]  /*3440*/  BSYNC B1 ;  /* 0x0000000000017941 */ /* 0x000fea0003800000 */
.L_x_83:
        /* <DEDUP_REMOVED lines=9> */
.L_x_86:
[----:B------:R-:W-:Y:S05]  /*34e0*/  BSYNC B1 ;  /* 0x0000000000017941 */ /* 0x000fea0003800000 */
.L_x_85:
        /* <DEDUP_REMOVED lines=9> */
.L_x_88:
[----:B------:R-:W-:Y:S05]  /*3580*/  BSYNC B1 ;  /* 0x0000000000017941 */ /* 0x000fea0003800000 */
.L_x_87:
        /* <DEDUP_REMOVED lines=10> */
.L_x_90:
[----:B------:R-:W-:Y:S05]  /*3630*/  BSYNC B1 ;  /* 0x0000000000017941 */ /* 0x000fea0003800000 */
.L_x_89:
[----:B-----5:R-:W-:Y:S01]  /*3640*/  LOP3.LUT R5, R24, 0xffffe000, RZ, 0xc0, !PT ;  /* 0xffffe00018057812 */ /* 0x020fe200078ec0ff */
[----:B------:R-:W-:Y:S01]  /*3650*/  BSSY B1, `(.L_x_91) ;  /* 0x000000b000017945 */ /* 0x000fe20003800000 */
[----:B------:R-:W-:Y:S01]  /*3660*/  ISETP.GT.AND P0, PT, R4, 0x39, PT ;  /* 0x000000390400780c */ /* 0x000fe20003f04270 */
[----:B------:R-:W-:Y:S02]  /*3670*/  @P2 IMAD.MOV.U32 R4, RZ, RZ, R8 ;  /* 0x000000ffff042224 */ /* 0x000fe400078e0008 */
[----:B------:R-:W-:Y:S01]  /*3680*/  FMUL R5, R5, R56 ;  /* 0x0000003805057220 */ /* 0x000fe20000400000 */
[----:B------:R-:W-:-:S03]  /*3690*/  ISETP.GT.AND P3, PT, R3, RZ, P0 ;  /* 0x000000ff0300720c */ /* 0x000fc60000764270 */
[----:B------:R-:W-:Y:S01]  /*36a0*/  FFMA R15, R52, R23, R5 ;  /* 0x00000017340f7223 */ /* 0x000fe20000000005 */
[----:B------:R-:W-:-:S04]  /*36b0*/  @P2 IMAD.MOV.U32 R5, RZ, RZ, R9 ;  /* 0x000000ffff052224 */ /* 0x000fc800078e0009 */
[----:B------:R-:W-:-:S05]  /*36c0*/  F2FP.TF32.F32.PACK_B R15, R15 ;  /* 0x0000000fff0f723e */ /* 0x000fca00024050ff */
[----:B------:R0:W-:Y:S01]  /*36d0*/  @P2 STG.E desc[UR36][R4.64+0xe0], R15 ;  /* 0x0000e00f04002986 */ /* 0x0001e2000c101924 */
[----:B------:R-:W-:Y:S05]  /*36e0*/  @!P3 BRA `(.L_x_92) ;  /* 0x000000000004b947 */ /* 0x000fea0003800000 */
[----:B------:R0:W5:Y:S02]  /*36f0*/  LDG.E.LTC128B R24, desc[UR36][R6.64+0xe4] ;  /* 0x0000e42406187981 */ /* 0x000164000c1e1920 */
.L_x_92:
[----:B------:R-:W-:Y:S05]  /*3700*/  BSYNC B1 ;  /* 0x0000000000017941 */ /* 0x000fea0003800000 */
.L_x_91:
        /* <DEDUP_REMOVED lines=9> */
.L_x_94:
[----:B------:R-:W-:Y:S05]  /*37a0*/  BSYNC B1 ;  /* 0x0000000000017941 */ /* 0x000fea0003800000 */
.L_x_93:
[----:B-----5:R-:W-:Y:S01]  /*37b0*/  LOP3.LUT R5, R24, 0xffffe000, RZ, 0xc0, !PT ;  /* 0xffffe00018057812 */ /* 0x020fe200078ec0ff */
[----:B------:R-:W-:Y:S01]  /*37c0*/  @P1 IMAD.MOV.U32 R4, RZ, RZ, R12 ;  /* 0x000000ffff041224 */ /* 0x000fe200078e000c */
[----:B------:R-:W-:Y:S01]  /*37d0*/  ISETP.GT.AND P0, PT, R3, 0x8, P0 ;  /* 0x000000080300780c */ /* 0x000fe20000704270 */
[----:B------:R-:W-:Y:S02]  /*37e0*/  BSSY B1, `(.L_x_95) ;  /* 0x0000008000017945 */ /* 0x000fe40003800000 */
[----:B------:R-:W-:-:S04]  /*37f0*/  FMUL R5, R5, R56 ;  /* 0x0000003805057220 */ /* 0x000fc80000400000 */
[----:B-1----:R-:W-:Y:S01]  /*3800*/  FFMA R7, R54, R23, R5 ;  /* 0x0000001736077223 */ /* 0x002fe20000000005 */
[----:B------:R-:W-:-:S04]  /*3810*/  @P1 IMAD.MOV.U32 R5, RZ, RZ, R13 ;  /* 0x000000ffff051224 */ /* 0x000fc800078e000d */
[----:B------:R-:W-:-:S05]  /*3820*/  F2FP.TF32.F32.PACK_B R7, R7 ;  /* 0x00000007ff07723e */ /* 0x000fca00024050ff */
[----:B------:R1:W-:Y:S01]  /*3830*/  @P1 STG.E desc[UR36][R4.64+0xe0], R7 ;  /* 0x0000e00704001986 */ /* 0x0003e2000c101924 */
[----:B------:R-:W-:Y:S05]  /*3840*/  @!P0 BRA `(.L_x_96) ;  /* 0x0000000000048947 */ /* 0x000fea0003800000 */
[----:B------:R0:W5:Y:S02]  /*3850*/  LDG.E.LTC128B R24, desc[UR36][R10.64+0xe4] ;  /* 0x0000e4240a187981 */ /* 0x000164000c1e1920 */
.L_x_96:
[----:B------:R-:W-:Y:S05]  /*3860*/  BSYNC B1 ;  /* 0x0000000000017941 */ /* 0x000fea0003800000 */
.L_x_95:
[----:B------:R-:W-:Y:S05]  /*3870*/  @!P0 BRA `(.L_x_97) ;  /* 0x0000000800908947 */ /* 0x000fea0003800000 */
[----:B-----5:R-:W-:-:S05]  /*3880*/  LOP3.LUT R3, R24, 0xffffe000, RZ, 0xc0, !PT ;  /* 0xffffe00018037812 */ /* 0x020fca00078ec0ff */
[----:B-1----:R-:W-:-:S04]  /*3890*/  FMUL R4, R3, R56 ;  /* 0x0000003803047220 */ /* 0x002fc80000400000 */
[----:B------:R-:W-:-:S05]  /*38a0*/  FFMA R55, R55, R23, R4 ;  /* 0x0000001737377223 */ /* 0x000fca0000000004 */
[----:B------:R-:W-:-:S05]  /*38b0*/  F2FP.TF32.F32.PACK_B R55, R55 ;  /* 0x00000037ff37723e */ /* 0x000fca00024050ff */
[----:B------:R1:W-:Y:S01]  /*38c0*/  STG.E desc[UR36][R12.64+0xe4], R55 ;  /* 0x0000e4370c007986 */ /* 0x0003e2000c101924 */
[----:B------:R-:W-:Y:S05]  /*38d0*/  BRA `(.L_x_97) ;  /* 0x0000000800787947 */ /* 0x000fea0003800000 */
.L_x_36:
[----:B------:R-:W-:Y:S01]  /*38e0*/  ISETP.GT.AND P4, PT, R4, 0x1, PT ;  /* 0x000000010400780c */ /* 0x000fe20003f84270 */
[----:B------:R-:W-:Y:S01]  /*38f0*/  ULDC.64 UR4, c[0x0][0x5c0] ;  /* 0x0001700000047ab9 */ /* 0x000fe20000000a00 */
[-C--:B------:R-:W-:Y:S01]  /*3900*/  FMUL R5, R24, R23.reuse ;  /* 0x0000001718057220 */ /* 0x080fe20000400000 */
[----:B------:R-:W-:Y:S01]  /*3910*/  LEA R6, P1, R60, UR4, 0x2 ;  /* 0x000000043c067c11 */ /* 0x000fe2000f8210ff */
[-C--:B------:R-:W-:Y:S01]  /*3920*/  FMUL R25, R25, R23.reuse ;  /* 0x0000001719197220 */ /* 0x080fe20000400000 */
[C---:B------:R-:W-:Y:S01]  /*3930*/  ISETP.GT.AND P0, PT, R3.reuse, RZ, P4 ;  /* 0x000000ff0300720c */ /* 0x040fe20002704270 */
[-C--:B------:R-:W-:Y:S01]  /*3940*/  FMUL R11, R26, R23.reuse ;  /* 0x000000171a0b7220 */ /* 0x080fe20000400000 */
[----:B------:R-:W-:Y:S01]  /*3950*/  ISETP.GT.AND P3, PT, R3, 0x8, P3 ;  /* 0x000000080300780c */ /* 0x000fe20001f64270 */
[-C--:B------:R-:W-:Y:S01]  /*3960*/  FMUL R27, R27, R23.reuse ;  /* 0x000000171b1b7220 */ /* 0x080fe20000400000 */
[----:B------:R-:W-:Y:S01]  /*3970*/  LEA.HI.X R7, R60, UR5, R75, 0x2, P1 ;  /* 0x000000053c077c11 */ /* 0x000fe200088f144b */
[----:B------:R-:W-:Y:S01]  /*3980*/  FMUL R29, R29, R23 ;  /* 0x000000171d1d7220 */ /* 0x000fe20000400000 */
[----:B------:R-:W-:Y:S01]  /*3990*/  F2FP.TF32.F32.PACK_B R5, R5 ;  /* 0x00000005ff05723e */ /* 0x000fe200024050ff */
[-C--:B------:R-:W-:Y:S01]  /*39a0*/  FMUL R31, R31, R23.reuse ;  /* 0x000000171f1f7220 */ /* 0x080fe20000400000 */
[C---:B------:R-:W-:Y:S01]  /*39b0*/  SHF.L.U64.HI R67, R66.reuse, 0x5, R67 ;  /* 0x0000000542437819 */ /* 0x040fe20000010243 */
[----:B------:R-:W-:Y:S01]  /*39c0*/  FMUL R33, R33, R23 ;  /* 0x0000001721217220 */ /* 0x000fe20000400000 */
[----:B------:R-:W-:Y:S01]  /*39d0*/  LEA R8, P1, R66, R6, 0x5 ;  /* 0x0000000642087211 */ /* 0x000fe200078228ff */
[----:B------:R0:W-:Y:S01]  /*39e0*/  @P2 STG.E desc[UR36][R6.64], R5 ;  /* 0x0000000506002986 */ /* 0x0001e2000c101924 */
[----:B------:R-:W-:Y:S01]  /*39f0*/  F2FP.TF32.F32.PACK_B R25, R25 ;  /* 0x00000019ff19723e */ /* 0x000fe200024050ff */
[----:B------:R-:W-:Y:S01]  /*3a00*/  FMUL R13, R34, R23 ;  /* 0x00000017220d7220 */ /* 0x000fe20000400000 */
[----:B------:R-:W-:Y:S01]  /*3a10*/  F2FP.TF32.F32.PACK_B R11, R11 ;  /* 0x0000000bff0b723e */ /* 0x000fe200024050ff */
[----:B------:R-:W-:Y:S01]  /*3a20*/  IMAD.X R9, R67, 0x1, R7, P1 ;  /* 0x0000000143097824 */ /* 0x000fe200008e0607 */
[C---:B------:R-:W-:Y:S01]  /*3a30*/  ISETP.GT.AND P2, PT, R4.reuse, 0x8, PT ;  /* 0x000000080400780c */ /* 0x040fe20003f44270 */
[----:B------:R-:W-:Y:S01]  /*3a40*/  @P0 STG.E desc[UR36][R6.64+0x4], R25 ;  /* 0x0000041906000986 */ /* 0x000fe2000c101924 */
[----:B------:R-:W-:Y:S01]  /*3a50*/  ISETP.GT.AND P0, PT, R4, 0x9, PT ;  /* 0x000000090400780c */ /* 0x000fe20003f04270 */
[-C--:B------:R-:W-:Y:S01]  /*3a60*/  FMUL R35, R35, R23.reuse ;  /* 0x0000001723237220 */ /* 0x080fe20000400000 */
[C---:B------:R-:W-:Y:S01]  /*3a70*/  ISETP.GT.AND P4, PT, R3.reuse, 0x8, P4 ;  /* 0x000000080300780c */ /* 0x040fe20002784270 */
[----:B------:R1:W-:Y:S01]  /*3a80*/  @P3 STG.E desc[UR36][R8.64], R11 ;  /* 0x0000000b08003986 */ /* 0x0003e2000c101924 */
[C---:B------:R-:W-:Y:S01]  /*3a90*/  ISETP.GT.AND P1, PT, R3.reuse, RZ, P2 ;  /* 0x000000ff0300720c */ /* 0x040fe20001724270 */
[-C--:B0-----:R-:W-:Y:S01]  /*3aa0*/  FMUL R5, R28, R23.reuse ;  /* 0x000000171c057220 */ /* 0x081fe20000400000 */
[----:B------:R-:W-:Y:S01]  /*3ab0*/  ISETP.GT.AND P3, PT, R3, RZ, P0 ;  /* 0x000000ff0300720c */ /* 0x000fe20000764270 */
[----:B------:R-:W-:Y:S01]  /*3ac0*/  FMUL R37, R37, R23 ;  /* 0x0000001725257220 */ /* 0x000fe20000400000 */
[----:B------:R-:W-:Y:S01]  /*3ad0*/  F2FP.TF32.F32.PACK_B R27, R27 ;  /* 0x0000001bff1b723e */ /* 0x000fe200024050ff */
[----:B------:R-:W-:Y:S01]  /*3ae0*/  FMUL R39, R39, R23 ;  /* 0x0000001727277220 */ /* 0x000fe20000400000 */
[----:B------:R-:W-:Y:S01]  /*3af0*/  F2FP.TF32.F32.PACK_B R5, R5 ;  /* 0x00000005ff05723e */ /* 0x000fe200024050ff */
[-C--:B------:R-:W-:Y:S01]  /*3b00*/  FMUL R41, R41, R23.reuse ;  /* 0x0000001729297220 */ /* 0x080fe20000400000 */
[----:B------:R-:W-:Y:S01]  /*3b10*/  ISETP.GT.AND P2, PT, R3, 0x8, P2 ;  /* 0x000000080300780c */ /* 0x000fe20001744270 */
[----:B------:R-:W-:Y:S01]  /*3b20*/  FMUL R43, R43, R23 ;  /* 0x000000172b2b7220 */ /* 0x000fe20000400000 */
[----:B------:R-:W-:Y:S01]  /*3b30*/  F2FP.TF32.F32.PACK_B R29, R29 ;  /* 0x0000001dff1d723e */ /* 0x000fe200024050ff */
[----:B------:R-:W-:Y:S01]  /*3b40*/  @P4 STG.E desc[UR36][R8.64+0x4], R27 ;  /* 0x0000041b08004986 */ /* 0x000fe2000c101924 */
[-C--:B-1----:R-:W-:Y:S01]  /*3b50*/  FMUL R11, R30, R23.reuse ;  /* 0x000000171e0b7220 */ /* 0x082fe20000400000 */
[----:B------:R-:W-:Y:S01]  /*3b60*/  ISETP.GT.AND P0, PT, R3, 0x8, P0 ;  /* 0x000000080300780c */ /* 0x000fe20000704270 */
[-C--:B------:R-:W-:Y:S01]  /*3b70*/  FMUL R45, R45, R23.reuse ;  /* 0x000000172d2d7220 */ /* 0x080fe20000400000 */
[----:B------:R0:W-:Y:S01]  /*3b80*/  @P1 STG.E desc[UR36][R6.64+0x20], R5 ;  /* 0x0000200506001986 */ /* 0x0001e2000c101924 */
[C---:B------:R-:W-:Y:S01]  /*3b90*/  ISETP.GT.AND P4, PT, R4.reuse, 0x11, PT ;  /* 0x000000110400780c */ /* 0x040fe20003f84270 */
[----:B------:R-:W-:Y:S01]  /*3ba0*/  FMUL R47, R47, R23 ;  /* 0x000000172f2f7220 */ /* 0x000fe20000400000 */
[----:B------:R-:W-:Y:S01]  /*3bb0*/  F2FP.TF32.F32.PACK_B R11, R11 ;  /* 0x0000000bff0b723e */ /* 0x000fe200024050ff */
[----:B------:R-:W-:Y:S01]  /*3bc0*/  @P3 STG.E desc[UR36][R6.64+0x24], R29 ;  /* 0x0000241d06003986 */ /* 0x000fe2000c101924 */
[----:B------:R-:W-:Y:S01]  /*3bd0*/  ISETP.GT.AND P3, PT, R4, 0x10, PT ;  /* 0x000000100400780c */ /* 0x000fe20003f64270 */
[----:B------:R-:W-:Y:S01]  /*3be0*/  FMUL R49, R49, R23 ;  /* 0x0000001731317220 */ /* 0x000fe20000400000 */
[----:B------:R-:W-:Y:S01]  /*3bf0*/  F2FP.TF32.F32.PACK_B R31, R31 ;  /* 0x0000001fff1f723e */ /* 0x000fe200024050ff */
[----:B------:R1:W-:Y:S01]  /*3c00*/  @P2 STG.E desc[UR36][R8.64+0x20], R11 ;  /* 0x0000200b08002986 */ /* 0x0003e2000c101924 */
[C---:B------:R-:W-:Y:S01]  /*3c10*/  ISETP.GT.AND P1, PT, R3.reuse, RZ, P3 ;  /* 0x000000ff0300720c */ /* 0x040fe20001f24270 */
[-C--:B------:R-:W-:Y:S01]  /*3c20*/  FMUL R15, R50, R23.reuse ;  /* 0x00000017320f7220 */ /* 0x080fe20000400000 */
[C---:B------:R-:W-:Y:S01]  /*3c30*/  ISETP.GT.AND P2, PT, R3.reuse, RZ, P4 ;  /* 0x000000ff0300720c */ /* 0x040fe20002744270 */
[----:B0-----:R-:W-:Y:S01]  /*3c40*/  FMUL R5, R32, R23 ;  /* 0x0000001720057220 */ /* 0x001fe20000400000 */
[----:B------:R-:W-:Y:S01]  /*3c50*/  ISETP.GT.AND P3, PT, R3, 0x8, P3 ;  /* 0x000000080300780c */ /* 0x000fe20001f64270 */
[----:B------:R-:W-:Y:S01]  /*3c60*/  @P0 STG.E desc[UR36][R8.64+0x24], R31 ;  /* 0x0000241f08000986 */ /* 0x000fe2000c101924 */
[----:B------:R-:W-:Y:S01]  /*3c70*/  F2FP.TF32.F32.PACK_B R33, R33 ;  /* 0x00000021ff21723e */ /* 0x000fe200024050ff */
[----:B------:R-:W-:Y:S01]  /*3c80*/  FMUL R51, R51, R23 ;  /* 0x0000001733337220 */ /* 0x000fe20000400000 */
[----:B------:R-:W-:Y:S01]  /*3c90*/  F2FP.TF32.F32.PACK_B R5, R5 ;  /* 0x00000005ff05723e */ /* 0x000fe200024050ff */
[----:B------:R-:W-:Y:S01]  /*3ca0*/  FMUL R53, R53, R23 ;  /* 0x0000001735357220 */ /* 0x000fe20000400000 */
[----:B------:R-:W-:Y:S01]  /*3cb0*/  F2FP.TF32.F32.PACK_B R13, R13 ;  /* 0x0000000dff0d723e */ /* 0x000fe200024050ff */
[-C--:B-1----:R-:W-:Y:S01]  /*3cc0*/  FMUL R11, R38, R23.reuse ;  /* 0x00000017260b7220 */ /* 0x082fe20000400000 */
[C---:B------:R-:W-:Y:S01]  /*3cd0*/  ISETP.GT.AND P0, PT, R4.reuse, 0x19, PT ;  /* 0x000000190400780c */ /* 0x040fe20003f04270 */
[----:B------:R0:W-:Y:S01]  /*3ce0*/  @P1 STG.E desc[UR36][R6.64+0x40], R5 ;  /* 0x0000400506001986 */ /* 0x0001e2000c101924 */
[----:B------:R-:W-:Y:S01]  /*3cf0*/  ISETP.GT.AND P1, PT, R4, 0x18, PT ;  /* 0x000000180400780c */ /* 0x000fe20003f24270 */
[----:B------:R-:W-:Y:S01]  /*3d00*/  FMUL R55, R55, R23 ;  /* 0x0000001737377220 */ /* 0x000fe20000400000 */
[C---:B------:R-:W-:Y:S01]  /*3d10*/  ISETP.GT.AND P4, PT, R3.reuse, 0x8, P4 ;  /* 0x000000080300780c */ /* 0x040fe20002784270 */
[----:B------:R-:W-:Y:S01]  /*3d20*/  @P2 STG.E desc[UR36][R6.64+0x44], R33 ;  /* 0x0000442106002986 */ /* 0x000fe2000c101924 */
[----:B------:R-:W-:-:S02]  /*3d30*/  ISETP.GT.AND P2, PT, R3, RZ, P1 ;  /* 0x000000ff0300720c */ /* 0x000fc40000f44270 */
[C---:B------:R-:W-:Y:S01]  /*3d40*/  ISETP.GT.AND P1, PT, R3.reuse, 0x8, P1 ;  /* 0x000000080300780c */ /* 0x040fe20000f24270 */
[----:B------:R1:W-:Y:S01]  /*3d50*/  @P3 STG.E desc[UR36][R8.64+0x40], R13 ;  /* 0x0000400d08003986 */ /* 0x0003e2000c101924 */
[----:B------:R-:W-:Y:S02]  /*3d60*/  ISETP.GT.AND P3, PT, R3, RZ, P0 ;  /* 0x000000ff0300720c */ /* 0x000fe40000764270 */
[----:B------:R-:W-:Y:S01]  /*3d70*/  F2FP.TF32.F32.PACK_B R35, R35 ;  /* 0x00000023ff23723e */ /* 0x000fe200024050ff */
[----:B0-----:R-:W-:Y:S01]  /*3d80*/  FMUL R5, R36, R23 ;  /* 0x0000001724057220 */ /* 0x001fe20000400000 */
[----:B------:R-:W-:Y:S02]  /*3d90*/  F2FP.TF32.F32.PACK_B R37, R37 ;  /* 0x00000025ff25723e */ /* 0x000fe400024050ff */
[----:B------:R-:W-:Y:S01]  /*3da0*/  F2FP.TF32.F32.PACK_B R11, R11 ;  /* 0x0000000bff0b723e */ /* 0x000fe200024050ff */
[----:B------:R-:W-:Y:S01]  /*3db0*/  @P4 STG.E desc[UR36][R8.64+0x44], R35 ;  /* 0x0000442308004986 */ /* 0x000fe2000c101924 */
[----:B------:R-:W-:-:S02]  /*3dc0*/  F2FP.TF32.F32.PACK_B R5, R5 ;  /* 0x00000005ff05723e */ /* 0x000fc400024050ff */
[----:B------:R-:W-:Y:S01]  /*3dd0*/  F2FP.TF32.F32.PACK_B R39, R39 ;  /* 0x00000027ff27723e */ /* 0x000fe200024050ff */
[----:B-1----:R-:W-:Y:S01]  /*3de0*/  FMUL R13, R42, R23 ;  /* 0x000000172a0d7220 */ /* 0x002fe20000400000 */
[----:B------:R-:W-:Y:S01]  /*3df0*/  F2FP.TF32.F32.PACK_B R41, R41 ;  /* 0x00000029ff29723e */ /* 0x000fe200024050ff */
[----:B------:R0:W-:Y:S01]  /*3e00*/  @P2 STG.E desc[UR36][R6.64+0x60], R5 ;  /* 0x0000600506002986 */ /* 0x0001e2000c101924 */
[C---:B------:R-:W-:Y:S02]  /*3e10*/  ISETP.GT.AND P2, PT, R4.reuse, 0x20, PT ;  /* 0x000000200400780c */ /* 0x040fe40003f44270 */
[----:B------:R-:W-:Y:S01]  /*3e20*/  F2FP.TF32.F32.PACK_B R13, R13 ;  /* 0x0000000dff0d723e */ /* 0x000fe200024050ff */
[----:B------:R-:W-:Y:S01]  /*3e30*/  @P3 STG.E desc[UR36][R6.64+0x64], R37 ;  /* 0x0000642506003986 */ /* 0x000fe2000c101924 */
[C---:B------:R-:W-:Y:S02]  /*3e40*/  ISETP.GT.AND P3, PT, R3.reuse, 0x8, P0 ;  /* 0x000000080300780c */ /* 0x040fe40000764270 */
[----:B------:R-:W-:Y:S01]  /*3e50*/  ISETP.GT.AND P0, PT, R4, 0x21, PT ;  /* 0x000000210400780c */ /* 0x000fe20003f04270 */
[----:B------:R1:W-:Y:S01]  /*3e60*/  @P1 STG.E desc[UR36][R8.64+0x60], R11 ;  /* 0x0000600b08001986 */ /* 0x0003e2000c101924 */
[----:B------:R-:W-:-:S02]  /*3e70*/  ISETP.GT.AND P4, PT, R3, RZ, P2 ;  /* 0x000000ff0300720c */ /* 0x000fc40001784270 */
[C---:B------:R-:W-:Y:S01]  /*3e80*/  ISETP.GT.AND P1, PT, R3.reuse, RZ, P0 ;  /* 0x000000ff0300720c */ /* 0x040fe20000724270 */
[----:B0-----:R-:W-:Y:S01]  /*3e90*/  FMUL R5, R40, R23 ;  /* 0x0000001728057220 */ /* 0x001fe20000400000 */
[C---:B------:R-:W-:Y:S02]  /*3ea0*/  ISETP.GT.AND P2, PT, R3.reuse, 0x8, P2 ;  /* 0x000000080300780c */ /* 0x040fe40001744270 */
[----:B------:R-:W-:Y:S02]  /*3eb0*/  F2FP.TF32.F32.PACK_B R43, R43 ;  /* 0x0000002bff2b723e */ /* 0x000fe400024050ff */
[----:B------:R-:W-:Y:S01]  /*3ec0*/  F2FP.TF32.F32.PACK_B R5, R5 ;  /* 0x00000005ff05723e */ /* 0x000fe200024050ff */
[----:B------:R-:W-:Y:S01]  /*3ed0*/  @P3 STG.E desc[UR36][R8.64+0x64], R39 ;  /* 0x0000642708003986 */ /* 0x000fe2000c101924 */
[----:B------:R-:W-:Y:S01]  /*3ee0*/  ISETP.GT.AND P3, PT, R3, 0x8, P0 ;  /* 0x000000080300780c */ /* 0x000fe20000764270 */
[----:B-1----:R-:W-:Y:S01]  /*3ef0*/  FMUL R11, R46, R23 ;  /* 0x000000172e0b7220 */ /* 0x002fe20000400000 */
[----:B------:R-:W-:Y:S01]  /*3f00*/  ISETP.GT.AND P0, PT, R4, 0x29, PT ;  /* 0x000000290400780c */ /* 0x000fe20003f04270 */
[----:B------:R0:W-:Y:S01]  /*3f10*/  @P4 STG.E desc[UR36][R6.64+0x80], R5 ;  /* 0x0000800506004986 */ /* 0x0001e2000c101924 */
[----:B------:R-:W-:-:S02]  /*3f20*/  F2FP.TF32.F32.PACK_B R45, R45 ;  /* 0x0000002dff2d723e */ /* 0x000fc400024050ff */
[----:B------:R-:W-:Y:S01]  /*3f30*/  F2FP.TF32.F32.PACK_B R11, R11 ;  /* 0x0000000bff0b723e */ /* 0x000fe200024050ff */
[----:B------:R-:W-:Y:S01]  /*3f40*/  @P1 STG.E desc[UR36][R6.64+0x84], R41 ;  /* 0x0000842906001986 */ /* 0x000fe2000c101924 */
[----:B------:R-:W-:Y:S02]  /*3f50*/  ISETP.GT.AND P1, PT, R4, 0x28, PT ;  /* 0x000000280400780c */ /* 0x000fe40003f24270 */
[----:B------:R-:W-:Y:S01]  /*3f60*/  F2FP.TF32.F32.PACK_B R47, R47 ;  /* 0x0000002fff2f723e */ /* 0x000fe200024050ff */
[----:B------:R1:W-:Y:S01]  /*3f70*/  @P2 STG.E desc[UR36][R8.64+0x80], R13 ;  /* 0x0000800d08002986 */ /* 0x0003e2000c101924 */
[C---:B------:R-:W-:Y:S02]  /*3f80*/  ISETP.GT.AND P4, PT, R3.reuse, RZ, P1 ;  /* 0x000000ff0300720c */ /* 0x040fe40000f84270 */
[C---:B------:R-:W-:Y:S01]  /*3f90*/  ISETP.GT.AND P2, PT, R3.reuse, RZ, P0 ;  /* 0x000000ff0300720c */ /* 0x040fe20000744270 */
[----:B0-----:R-:W-:Y:S01]  /*3fa0*/  FMUL R5, R44, R23 ;  /* 0x000000172c057220 */ /* 0x001fe20000400000 */
[----:B------:R-:W-:Y:S01]  /*3fb0*/  ISETP.GT.AND P1, PT, R3, 0x8, P1 ;  /* 0x000000080300780c */ /* 0x000fe20000f24270 */
[----:B------:R-:W-:Y:S01]  /*3fc0*/  @P3 STG.E desc[UR36][R8.64+0x84], R43 ;  /* 0x0000842b08003986 */ /* 0x000fe2000c101924 */
[----:B------:R-:W-:-:S02]  /*3fd0*/  ISETP.GT.AND P3, PT, R4, 0x31, PT ;  /* 0x000000310400780c */ /* 0x000fc40003f64270 */
[----:B------:R-:W-:Y:S02]  /*3fe0*/  F2FP.TF32.F32.PACK_B R5, R5 ;  /* 0x00000005ff05723e */ /* 0x000fe400024050ff */
[----:B------:R-:W-:Y:S01]  /*3ff0*/  ISETP.GT.AND P0, PT, R3, 0x8, P0 ;  /* 0x000000080300780c */ /* 0x000fe20000704270 */
[----:B-1----:R-:W-:Y:S01]  /*4000*/  FMUL R13, R48, R23 ;  /* 0x00000017300d7220 */ /* 0x002fe20000400000 */
[----:B------:R-:W-:Y:S01]  /*4010*/  F2FP.TF32.F32.PACK_B R49, R49 ;  /* 0x00000031ff31723e */ /* 0x000fe200024050ff */
[----:B------:R-:W-:Y:S01]  /*4020*/  @P4 STG.E desc[UR36][R6.64+0xa0], R5 ;  /* 0x0000a00506004986 */ /* 0x000fe2000c101924 */
[----:B------:R-:W-:Y:S02]  /*4030*/  F2FP.TF32.F32.PACK_B R15, R15 ;  /* 0x0000000fff0f723e */ /* 0x000fe400024050ff */
[----:B------:R-:W-:Y:S01]  /*4040*/  F2FP.TF32.F32.PACK_B R13, R13 ;  /* 0x0000000dff0d723e */ /* 0x000fe200024050ff */
[----:B------:R-:W-:Y:S01]  /*4050*/  @P2 STG.E desc[UR36][R6.64+0xa4], R45 ;  /* 0x0000a42d06002986 */ /* 0x000fe2000c101924 */
[----:B------:R-:W-:-:S02]  /*4060*/  ISETP.GT.AND P2, PT, R4, 0x30, PT ;  /* 0x000000300400780c */ /* 0x000fc40003f44270 */
[----:B------:R-:W-:Y:S01]  /*4070*/  F2FP.TF32.F32.PACK_B R51, R51 ;  /* 0x00000033ff33723e */ /* 0x000fe200024050ff */
[----:B------:R0:W-:Y:S01]  /*4080*/  @P1 STG.E desc[UR36][R8.64+0xa0], R11 ;  /* 0x0000a00b08001986 */ /* 0x0001e2000c101924 */
[C---:B------:R-:W-:Y:S02]  /*4090*/  ISETP.GT.AND P4, PT, R3.reuse, RZ, P2 ;  /* 0x000000ff0300720c */ /* 0x040fe40001784270 */
[C---:B------:R-:W-:Y:S01]  /*40a0*/  ISETP.GT.AND P1, PT, R3.reuse, RZ, P3 ;  /* 0x000000ff0300720c */ /* 0x040fe20001f24270 */
[----:B------:R-:W-:Y:S01]  /*40b0*/  @P0 STG.E desc[UR36][R8.64+0xa4], R47 ;  /* 0x0000a42f08000986 */ /* 0x000fe2000c101924 */
[C---:B------:R-:W-:Y:S02]  /*40c0*/  ISETP.GT.AND P2, PT, R3.reuse, 0x8, P2 ;  /* 0x000000080300780c */ /* 0x040fe40001744270 */
[----:B------:R-:W-:Y:S02]  /*40d0*/  ISETP.GT.AND P0, PT, R4, 0x38, PT ;  /* 0x000000380400780c */ /* 0x000fe40003f04270 */
[----:B------:R-:W-:-:S02]  /*40e0*/  ISETP.GT.AND P3, PT, R3, 0x8, P3 ;  /* 0x000000080300780c */ /* 0x000fc40001f64270 */
[----:B------:R-:W-:Y:S01]  /*40f0*/  F2FP.TF32.F32.PACK_B R53, R53 ;  /* 0x00000035ff35723e */ /* 0x000fe200024050ff */
[----:B0-----:R-:W-:Y:S01]  /*4100*/  FMUL R11, R54, R23 ;  /* 0x00000017360b7220 */ /* 0x001fe20000400000 */
[----:B------:R-:W-:Y:S01]  /*4110*/  F2FP.TF32.F32.PACK_B R55, R55 ;  /* 0x00000037ff37723e */ /* 0x000fe200024050ff */
[----:B------:R-:W-:Y:S01]  /*4120*/  @P4 STG.E desc[UR36][R6.64+0xc0], R13 ;  /* 0x0000c00d06004986 */ /* 0x000fe2000c101924 */
[----:B------:R-:W-:Y:S01]  /*4130*/  ISETP.GT.AND P4, PT, R4, 0x39, PT ;  /* 0x000000390400780c */ /* 0x000fe20003f84270 */
[----:B------:R-:W-:Y:S01]  /*4140*/  @P1 IMAD.MOV.U32 R4, RZ, RZ, R6 ;  /* 0x000000ffff041224 */ /* 0x000fe200078e0006 */
[----:B------:R-:W-:Y:S01]  /*4150*/  F2FP.TF32.F32.PACK_B R11, R11 ;  /* 0x0000000bff0b723e */ /* 0x000fe200024050ff */
[----:B------:R-:W-:-:S05]  /*4160*/  @P1 IMAD.MOV.U32 R5, RZ, RZ, R7 ;  /* 0x000000ffff051224 */ /* 0x000fca00078e0007 */
[----:B------:R0:W-:Y:S01]  /*4170*/  @P1 STG.E desc[UR36][R4.64+0xc4], R49 ;  /* 0x0000c43104001986 */ /* 0x0001e2000c101924 */
[C---:B------:R-:W-:Y:S02]  /*4180*/  ISETP.GT.AND P1, PT, R3.reuse, RZ, P0 ;  /* 0x000000ff0300720c */ /* 0x040fe40000724270 */
[----:B------:R-:W-:Y:S01]  /*4190*/  ISETP.GT.AND P0, PT, R3, 0x8, P0 ;  /* 0x000000080300780c */ /* 0x000fe20000704270 */
[----:B0-----:R-:W-:Y:S02]  /*41a0*/  @P2 IMAD.MOV.U32 R4, RZ, RZ, R8 ;  /* 0x000000ffff042224 */ /* 0x001fe400078e0008 */
[----:B------:R-:W-:-:S05]  /*41b0*/  @P2 IMAD.MOV.U32 R5, RZ, RZ, R9 ;  /* 0x000000ffff052224 */ /* 0x000fca00078e0009 */
[----:B------:R0:W-:Y:S01]  /*41c0*/  @P2 STG.E desc[UR36][R4.64+0xc0], R15 ;  /* 0x0000c00f04002986 */ /* 0x0001e2000c101924 */
[C---:B------:R-:W-:Y:S02]  /*41d0*/  ISETP.GT.AND P2, PT, R3.reuse, RZ, P4 ;  /* 0x000000ff0300720c */ /* 0x040fe40002744270 */
[----:B------:R-:W-:Y:S01]  /*41e0*/  ISETP.GT.AND P4, PT, R3, 0x8, P4 ;  /* 0x000000080300780c */ /* 0x000fe20002784270 */
[----:B------:R-:W-:-:S05]  /*41f0*/  FMUL R3, R52, R23 ;  /* 0x0000001734037220 */ /* 0x000fca0000400000 */
[----:B------:R-:W-:Y:S01]  /*4200*/  F2FP.TF32.F32.PACK_B R3, R3 ;  /* 0x00000003ff03723e */ /* 0x000fe200024050ff */
[----:B0-----:R-:W-:Y:S02]  /*4210*/  @P3 IMAD.MOV.U32 R4, RZ, RZ, R8 ;  /* 0x000000ffff043224 */ /* 0x001fe400078e0008 */
[----:B------:R-:W-:-:S05]  /*4220*/  @P3 IMAD.MOV.U32 R5, RZ, RZ, R9 ;  /* 0x000000ffff053224 */ /* 0x000fca00078e0009 */
[----:B------:R0:W-:Y:S02]  /*4230*/  @P3 STG.E desc[UR36][R4.64+0xc4], R51 ;  /* 0x0000c43304003986 */ /* 0x0001e4000c101924 */
[----:B0-----:R-:W-:Y:S02]  /*4240*/  @P1 IMAD.MOV.U32 R4, RZ, RZ, R6 ;  /* 0x000000ffff041224 */ /* 0x001fe400078e0006 */
[----:B------:R-:W-:-:S05]  /*4250*/  @P1 IMAD.MOV.U32 R5, RZ, RZ, R7 ;  /* 0x000000ffff051224 */ /* 0x000fca00078e0007 */
[----:B------:R0:W-:Y:S04]  /*4260*/  @P1 STG.E desc[UR36][R4.64+0xe0], R3 ;  /* 0x0000e00304001986 */ /* 0x0001e8000c101924 */
[----:B------:R1:W-:Y:S01]  /*4270*/  @P2 STG.E desc[UR36][R6.64+0xe4], R53 ;  /* 0x0000e43506002986 */ /* 0x0003e2000c101924 */
[----:B0-----:R-:W-:Y:S02]  /*4280*/  @P0 IMAD.MOV.U32 R4, RZ, RZ, R8 ;  /* 0x000000ffff040224 */ /* 0x001fe400078e0008 */
[----:B------:R-:W-:-:S05]  /*4290*/  @P0 IMAD.MOV.U32 R5, RZ, RZ, R9 ;  /* 0x000000ffff050224 */ /* 0x000fca00078e0009 */
[----:B------:R1:W-:Y:S04]  /*42a0*/  @P0 STG.E desc[UR36][R4.64+0xe0], R11 ;  /* 0x0000e00b04000986 */ /* 0x0003e8000c101924 */
[----:B------:R1:W-:Y:S02]  /*42b0*/  @P4 STG.E desc[UR36][R8.64+0xe4], R55 ;  /* 0x0000e43708004986 */ /* 0x0003e4000c101924 */
.L_x_97:
[----:B------:R-:W-:Y:S05]  /*42c0*/  BSYNC B0 ;  /* 0x0000000000007941 */ /* 0x000fea0003800000 */
.L_x_35:
[----:B------:R-:W-:Y:S01]  /*42d0*/  ULDC UR4, c[0x0][0xc] ;  /* 0x0000030000047ab9 */ /* 0x000fe20000000800 */
[----:B------:R-:W-:Y:S01]  /*42e0*/  ULDC UR5, c[0x0][0x10] ;  /* 0x0000040000057ab9 */ /* 0x000fe20000000800 */
[----:B------:R-:W0:Y:S01]  /*42f0*/  LDC R3, c[0x0][0x14] ;  /* 0x00000500ff037b82 */ /* 0x000e220000000800 */
[----:B------:R-:W-:Y:S01]  /*4300*/  UIMAD.WIDE.U32 UR4, UR4, UR5, URZ ;  /* 0x00000005040472a5 */ /* 0x000fe2000f8e003f */
[----:B------:R-:W-:Y:S02]  /*4310*/  IMAD.MOV.U32 R61, RZ, RZ, -0x1 ;  /* 0xffffffffff3d7424 */ /* 0x000fe400078e00ff */
[----:B--2---:R-:W-:-:S03]  /*4320*/  IMAD.MOV.U32 R57, RZ, RZ, -0x1 ;  /* 0xffffffffff397424 */ /* 0x004fc600078e00ff */
[----:B0-----:R-:W-:-:S04]  /*4330*/  IMAD.WIDE.U32 R16, R3, UR4, R16 ;  /* 0x0000000403107c25 */ /* 0x001fc8000f8e0010 */
[----:B------:R-:W-:Y:S01]  /*4340*/  IMAD R3, R3, UR5, RZ ;  /* 0x0000000503037c24 */ /* 0x000fe2000f8e02ff */
[----:B------:R-:W-:Y:S02]  /*4350*/  ULDC.64 UR4, c[0x0][0x650] ;  /* 0x0001940000047ab9 */ /* 0x000fe40000000a00 */
[----:B------:R-:W-:Y:S01]  /*4360*/  ISETP.GE.U32.AND P0, PT, R16, UR4, PT ;  /* 0x0000000410007c0c */ /* 0x000fe2000bf06070 */
[--C-:B------:R-:W-:Y:S01]  /*4370*/  IMAD.IADD R17, R17, 0x1, R3.reuse ;  /* 0x0000000111117824 */ /* 0x100fe200078e0203 */
[----:B------:R-:W-:-:S04]  /*4380*/  PRMT R3, RZ, 0x7610, R3 ;  /* 0x00007610ff037816 */ /* 0x000fc80000000003 */
[----:B------:R-:W-:-:S13]  /*4390*/  ISETP.GE.U32.AND.EX P0, PT, R17, UR5, PT, P0 ;  /* 0x0000000511007c0c */ /* 0x000fda000bf06100 */
[----:B------:R-:W-:Y:S05]  /*43a0*/  @P0 BRA `(.L_x_98) ;  /* 0x0000000400640947 */ /* 0x000fea0003800000 */
[----:B-1--4-:R-:W0:Y:S01]  /*43b0*/  S2R R12, SR_CTAID.X ;  /* 0x00000000000c7919 */ /* 0x012e220000002500 */
[----:B---3--:R-:W1:Y:S01]  /*43c0*/  LDC.64 R10, c[0x0][0x628] ;  /* 0x00018a00ff0a7b82 */ /* 0x008e620000000a00 */
[----:B------:R-:W-:Y:S01]  /*43d0*/  ULDC UR4, c[0x0][0x150] ;  /* 0x0000540000047ab9 */ /* 0x000fe20000000800 */
[----:B------:R-:W-:Y:S01]  /*43e0*/  IMAD.MOV.U32 R8, RZ, RZ, R16 ;  /* 0x000000ffff087224 */ /* 0x000fe200078e0010 */
[----:B-----5:R-:W2:Y:S01]  /*43f0*/  S2R R24, SR_CTAID.Y ;  /* 0x0000000000187919 */ /* 0x020ea20000002600 */
[----:B------:R-:W-:-:S04]  /*4400*/  IMAD.MOV.U32 R9, RZ, RZ, R17 ;  /* 0x000000ffff097224 */ /* 0x000fc800078e0011 */
[----:B------:R-:W3:Y:S08]  /*4410*/  LDC R21, c[0x0][0x144] ;  /* 0x00005100ff157b82 */ /* 0x000ef00000000800 */
[----:B------:R-:W4:Y:S08]  /*4420*/  LDC R0, c[0x0][0x630] ;  /* 0x00018c00ff007b82 */ /* 0x000f300000000800 */
[----:B------:R-:W2:Y:S01]  /*4430*/  LDC.64 R14, c[0x0][0x620] ;  /* 0x00018800ff0e7b82 */ /* 0x000ea20000000a00 */
[----:B-1----:R-:W-:-:S04]  /*4440*/  ISETP.NE.U32.AND P0, PT, R10, RZ, PT ;  /* 0x000000ff0a00720c */ /* 0x002fc80003f05070 */
[----:B------:R-:W-:Y:S02]  /*4450*/  ISETP.NE.AND.EX P0, PT, R11, RZ, PT, P0 ;  /* 0x000000ff0b00720c */ /* 0x000fe40003f05300 */
[----:B0-----:R-:W-:-:S05]  /*4460*/  I2FP.F32.U32 R3, R12 ;  /* 0x0000000c00037245 */ /* 0x001fca0000201000 */
[----:B------:R-:W-:-:S04]  /*4470*/  FMUL R3, R3, UR4 ;  /* 0x0000000403037c20 */ /* 0x000fc80008400000 */
[----:B------:R0:W1:Y:S02]  /*4480*/  F2I.U32.TRUNC.NTZ R20, R3 ;  /* 0x0000000300147305 */ /* 0x000064000020f000 */
[----:B---34-:R-:W-:Y:S05]  /*4490*/  @!P0 BRA `(.L_x_99) ;  /* 0x0000000000288947 */ /* 0x018fea0003800000 */
[----:B0-----:R-:W0:Y:S02]  /*44a0*/  LDC R3, c[0x0][0x634] ;  /* 0x00018d00ff037b82 */ /* 0x001e240000000800 */
        /* <DEDUP_REMOVED lines=9> */
.L_x_99:
[----:B------:R-:W3:Y:S01]  /*4540*/  LDC.64 R28, c[0x0][0x640] ;  /* 0x00019000ff1c7b82 */ /* 0x000ee20000000a00 */
[-CC-:B------:R-:W-:Y:S01]  /*4550*/  SHF.R.U64 R57, R8, R0.reuse, R9.reuse ;  /* 0x0000000008397219 */ /* 0x180fe20000001209 */
[----:B-1----:R-:W-:Y:S01]  /*4560*/  IMAD.MOV R20, RZ, RZ, -R20 ;  /* 0x000000ffff147224 */ /* 0x002fe200078e0a14 */
[----:B------:R-:W-:Y:S01]  /*4570*/  SHF.R.U32.HI R0, RZ, R0, R9 ;  /* 0x00000000ff007219 */ /* 0x000fe20000011609 */
[----:B------:R-:W-:Y:S01]  /*4580*/  ULDC UR4, c[0x0][0x154] ;  /* 0x0000550000047ab9 */ /* 0x000fe20000000800 */
[----:B0-----:R-:W-:Y:S01]  /*4590*/  IADD3 R3, P0, RZ, -R57, RZ ;  /* 0x80000039ff037210 */ /* 0x001fe20007f1e0ff */
[----:B------:R-:W-:Y:S02]  /*45a0*/  IMAD R21, R21, R20, R12 ;  /* 0x0000001415157224 */ /* 0x000fe400078e020c */
[----:B------:R-:W0:Y:S01]  /*45b0*/  LDC R6, c[0x0][0x618] ;  /* 0x00018600ff067b82 */ /* 0x000e220000000800 */
[----:B------:R-:W-:Y:S02]  /*45c0*/  IMAD.MOV.U32 R7, RZ, RZ, 0x1 ;  /* 0x00000001ff077424 */ /* 0x000fe400078e00ff */
[----:B------:R-:W-:-:S04]  /*45d0*/  IMAD.X R5, RZ, RZ, ~R0, P0 ;  /* 0x000000ffff057224 */ /* 0x000fc800000e0e00 */
[-C--:B--2---:R-:W-:Y:S01]  /*45e0*/  IMAD R0, R5, R14.reuse, RZ ;  /* 0x0000000e05007224 */ /* 0x084fe200078e02ff */
[----:B------:R-:W1:Y:S01]  /*45f0*/  LDC R8, c[0x0][0x608] ;  /* 0x00018200ff087b82 */ /* 0x000e620000000800 */
[----:B------:R-:W-:-:S04]  /*4600*/  IMAD.WIDE.U32 R4, R3, R14, R16 ;  /* 0x0000000e03047225 */ /* 0x000fc800078e0010 */
[----:B------:R-:W-:Y:S01]  /*4610*/  IMAD R3, R3, R15, R0 ;  /* 0x0000000f03037224 */ /* 0x000fe200078e0200 */
[----:B------:R-:W-:Y:S02]  /*4620*/  I2FP.F32.U32 R0, R24 ;  /* 0x0000001800007245 */ /* 0x000fe40000201000 */
[----:B------:R-:W2:Y:S01]  /*4630*/  LDC R26, c[0x0][0x658] ;  /* 0x00019600ff1a7b82 */ /* 0x000ea20000000800 */
[----:B------:R-:W-:Y:S01]  /*4640*/  IMAD.IADD R3, R5, 0x1, R3 ;  /* 0x0000000105037824 */ /* 0x000fe200078e0203 */
[----:B---3--:R-:W-:Y:S01]  /*4650*/  ISETP.NE.U32.AND P0, PT, R28, RZ, PT ;  /* 0x000000ff1c00720c */ /* 0x008fe20003f05070 */
[----:B------:R-:W-:Y:S01]  /*4660*/  FMUL R0, R0, UR4 ;  /* 0x0000000400007c20 */ /* 0x000fe20008400000 */
[----:B------:R-:W-:Y:S02]  /*4670*/  IMAD.MOV.U32 R5, RZ, RZ, -0x1 ;  /* 0xffffffffff057424 */ /* 0x000fe400078e00ff */
[----:B------:R-:W-:Y:S01]  /*4680*/  ISETP.NE.AND.EX P0, PT, R29, RZ, PT, P0 ;  /* 0x000000ff1d00720c */ /* 0x000fe20003f05300 */
[----:B------:R3:W4:Y:S01]  /*4690*/  F2I.U32.TRUNC.NTZ R13, R0 ;  /* 0x00000000000d7305 */ /* 0x000722000020f000 */
[----:B------:R-:W3:Y:S01]  /*46a0*/  LDC R15, c[0x0][0x148] ;  /* 0x00005200ff0f7b82 */ /* 0x000ee20000000800 */
[----:B0-----:R-:W-:-:S02]  /*46b0*/  SHF.R.U64 R12, R4, R6, R3 ;  /* 0x00000006040c7219 */ /* 0x001fc40000001203 */
[----:B------:R-:W-:-:S05]  /*46c0*/  SHF.R.U32.HI R3, RZ, R6, R3 ;  /* 0x00000006ff037219 */ /* 0x000fca0000011603 */
[----:B------:R-:W0:Y:S01]  /*46d0*/  LDC R20, c[0x0][0x600] ;  /* 0x00018000ff147b82 */ /* 0x000e220000000800 */
[-CC-:B-1----:R-:W-:Y:S02]  /*46e0*/  SHF.R.U64 R10, R12, R8.reuse, R3.reuse ;  /* 0x000000080c0a7219 */ /* 0x182fe40000001203 */
[----:B------:R-:W-:-:S05]  /*46f0*/  SHF.R.U32.HI R3, RZ, R8, R3 ;  /* 0x00000008ff037219 */ /* 0x000fca0000011603 */
[----:B------:R-:W1:Y:S01]  /*4700*/  LDC R27, c[0x0][0x648] ;  /* 0x00019200ff1b7b82 */ /* 0x000e620000000800 */
[-C--:B--2---:R-:W-:Y:S02]  /*4710*/  SHF.L.U32 R4, R5, R26.reuse, RZ ;  /* 0x0000001a05047219 */ /* 0x084fe400000006ff */
[-CC-:B------:R-:W-:Y:S02]  /*4720*/  SHF.R.U64 R14, R10, R26.reuse, R3.reuse ;  /* 0x0000001a0a0e7219 */ /* 0x180fe40000001203 */
[----:B------:R-:W-:Y:S02]  /*4730*/  SHF.R.U32.HI R5, RZ, R26, R3 ;  /* 0x0000001aff057219 */ /* 0x000fe40000011603 */
[----:B------:R-:W-:Y:S01]  /*4740*/  LOP3.LUT R25, RZ, R4, RZ, 0x33, !PT ;  /* 0x00000004ff197212 */ /* 0x000fe200078e33ff */
[----:B------:R-:W2:Y:S01]  /*4750*/  LDC R30, c[0x0][0x638] ;  /* 0x00018e00ff1e7b82 */ /* 0x000ea20000000800 */
[----:B------:R-:W-:Y:S01]  /*4760*/  SHF.L.U32 R26, R7, R26, RZ ;  /* 0x0000001a071a7219 */ /* 0x000fe200000006ff */
[----:B------:R-:W-:-:S06]  /*4770*/  IMAD.MOV.U32 R4, RZ, RZ, R14 ;  /* 0x000000ffff047224 */ /* 0x000fcc00078e000e */
[----:B------:R-:W0:Y:S01]  /*4780*/  LDC R31, c[0x0][0x610] ;  /* 0x00018400ff1f7b82 */ /* 0x000e220000000800 */
[----:B----4-:R-:W-:Y:S05]  /*4790*/  @!P0 BRA `(.L_x_100) ;  /* 0x0000000000288947 */ /* 0x010fea0003800000 */
        /* <DEDUP_REMOVED lines=10> */
.L_x_100:
[----:B------:R-:W-:Y:S01]  /*4840*/  ISETP.NE.AND P0, PT, R2, 0x1, PT ;  /* 0x000000010200780c */ /* 0x000fe20003f05270 */
[----:B0-----:R-:W-:Y:S01]  /*4850*/  VIADD R7, R20, 0xffffffff ;  /* 0xffffffff14077836 */ /* 0x001fe20000000000 */
[----:B-1-3--:R-:W-:Y:S01]  /*4860*/  SHF.R.U64 R0, R4, R27, R5 ;  /* 0x0000001b04007219 */ /* 0x00afe20000001205 */
[----:B------:R-:W-:Y:S01]  /*4870*/  IMAD.MOV R13, RZ, RZ, -R13 ;  /* 0x000000ffff0d7224 */ /* 0x000fe200078e0a0d */
[----:B------:R-:W-:Y:S01]  /*4880*/  LOP3.LUT R5, R10, R25, RZ, 0xc0, !PT ;  /* 0x000000190a057212 */ /* 0x000fe200078ec0ff */
[----:B------:R-:W-:Y:S01]  /*4890*/  IMAD.MOV.U32 R4, RZ, RZ, 0x1 ;  /* 0x00000001ff047424 */ /* 0x000fe200078e00ff */
[----:B------:R-:W-:Y:S01]  /*48a0*/  LOP3.LUT R12, R12, R7, RZ, 0xc0, !PT ;  /* 0x000000070c0c7212 */ /* 0x000fe200078ec0ff */
[----:B------:R-:W-:Y:S02]  /*48b0*/  IMAD.MOV R3, RZ, RZ, -R0 ;  /* 0x000000ffff037224 */ /* 0x000fe400078e0a00 */
[----:B------:R-:W-:Y:S02]  /*48c0*/  IMAD R0, R26, R0, R5 ;  /* 0x000000001a007224 */ /* 0x000fe400078e0205 */
[----:B--2---:R-:W-:-:S02]  /*48d0*/  IMAD R3, R3, R30, R14 ;  /* 0x0000001e03037224 */ /* 0x004fc400078e020e */
[----:B------:R-:W-:Y:S02]  /*48e0*/  @P0 IMAD R21, R15, R13, R24 ;  /* 0x0000000d0f150224 */ /* 0x000fe400078e0218 */
[----:B------:R-:W-:Y:S01]  /*48f0*/  IMAD R5, R3, R20, R12 ;  /* 0x0000001403057224 */ /* 0x000fe200078e020c */
[----:B------:R-:W-:Y:S01]  /*4900*/  PRMT R3, R4, 0x7610, R3 ;  /* 0x0000761004037816 */ /* 0x000fe20000000003 */
[----:B------:R-:W-:-:S05]  /*4910*/  IMAD R0, R0, R31, R21 ;  /* 0x0000001f00007224 */ /* 0x000fca00078e0215 */
[----:B------:R-:W-:Y:S02]  /*4920*/  SEL R61, R5, R0, !P0 ;  /* 0x00000000053d7207 */ /* 0x000fe40004000000 */
[----:B------:R-:W-:-:S07]  /*4930*/  SEL R0, R0, R5, !P0 ;  /* 0x0000000500007207 */ /* 0x000fce0004000000 */
.L_x_98:
[----:B------:R-:W-:Y:S01]  /*4940*/  LOP3.LUT P0, RZ, R3, 0xff, RZ, 0xc0, !PT ;  /* 0x000000ff03ff7812 */ /* 0x000fe2000780c0ff */
[----:B------:R-:W-:-:S12]  /*4950*/  IMAD.MOV.U32 R60, RZ, RZ, R0 ;  /* 0x000000ffff3c7224 */ /* 0x000fd800078e0000 */
[----:B------:R-:W-:Y:S05]  /*4960*/  @P0 BRA `(.L_x_101) ;  /* 0xffffffc800380947 */ /* 0x000fea000383ffff */
[----:B------:R-:W-:Y:S05]  /*4970*/  EXIT ;  /* 0x000000000000794d */ /* 0x000fea0003800000 */
.L_x_8:
[----:B0-----:R-:W-:Y:S01]  /*4980*/  ULDC.64 UR4, c[0x0][0x650] ;  /* 0x0001940000047ab9 */ /* 0x001fe20000000a00 */
        /* <DEDUP_REMOVED lines=25> */
.L_x_103:
[----:B------:R-:W0:Y:S01]  /*4b20*/  LDC.64 R28, c[0x0][0x640] ;  /* 0x00019000ff1c7b82 */ /* 0x000e220000000a00 */
[-CC-:B------:R-:W-:Y:S01]  /*4b30*/  SHF.R.U64 R22, R12, R6.reuse, R13.reuse ;  /* 0x000000060c167219 */ /* 0x180fe2000000120d */
[----:B------:R-:W-:Y:S01]  /*4b40*/  IMAD.MOV.U32 R30, RZ, RZ, 0x1 ;  /* 0x00000001ff1e7424 */ /* 0x000fe200078e00ff */
[----:B------:R-:W-:Y:S02]  /*4b50*/  SHF.R.U32.HI R6, RZ, R6, R13 ;  /* 0x00000006ff067219 */ /* 0x000fe4000001160d */
        /* <DEDUP_REMOVED lines=8> */
[----:B------:R-:W-:Y:S01]  /*4be0*/  IMAD.IADD R9, R9, 0x1, R11 ;  /* 0x0000000109097824 */ /* 0x000fe200078e020b */
[----:B0-----:R-:W-:-:S04]  /*4bf0*/  ISETP.NE.U32.AND P0, PT, R28, RZ, PT ;  /* 0x000000ff1c00720c */ /* 0x001fc80003f05070 */
[----:B------:R-:W-:Y:S02]  /*4c00*/  ISETP.NE.AND.EX P0, PT, R29, RZ, PT, P0 ;  /* 0x000000ff1d00720c */ /* 0x000fe40003f05300 */
[----:B------:R-:W0:Y:S01]  /*4c10*/  LDC R20, c[0x0][0x600] ;  /* 0x00018000ff147b82 */ /* 0x000e220000000800 */
[-CC-:B-1----:R-:W-:Y:S01]  /*4c20*/  SHF.R.U64 R14, R8, R10.reuse, R9.reuse ;  /* 0x0000000a080e7219 */ /* 0x182fe20000001209 */
[----:B------:R-:W-:Y:S01]  /*4c30*/  IMAD.MOV.U32 R8, RZ, RZ, -0x1 ;  /* 0xffffffffff087424 */ /* 0x000fe200078e00ff */
[----:B------:R-:W-:-:S05]  /*4c40*/  SHF.R.U32.HI R9, RZ, R10, R9 ;  /* 0x0000000aff097219 */ /* 0x000fca0000011609 */
[----:B------:R-:W1:Y:S01]  /*4c50*/  LDC R24, c[0x0][0x648] ;  /* 0x00019200ff187b82 */ /* 0x000e620000000800 */
[-CC-:B--2---:R-:W-:Y:S02]  /*4c60*/  SHF.R.U64 R23, R14, R12.reuse, R9.reuse ;  /* 0x0000000c0e177219 */ /* 0x184fe40000001209 */
[----:B------:R-:W-:-:S05]  /*4c70*/  SHF.R.U32.HI R6, RZ, R12, R9 ;  /* 0x0000000cff067219 */ /* 0x000fca0000011609 */
[----:B------:R-:W2:Y:S01]  /*4c80*/  LDC R26, c[0x0][0x638] ;  /* 0x00018e00ff1a7b82 */ /* 0x000ea20000000800 */
[-C--:B---3--:R-:W-:Y:S02]  /*4c90*/  SHF.L.U32 R8, R8, R27.reuse, RZ ;  /* 0x0000001b08087219 */ /* 0x088fe400000006ff */
[-CC-:B------:R-:W-:Y:S02]  /*4ca0*/  SHF.R.U64 R25, R23, R27.reuse, R6.reuse ;  /* 0x0000001b17197219 */ /* 0x180fe40000001206 */
[----:B------:R-:W-:Y:S02]  /*4cb0*/  LOP3.LUT R32, RZ, R8, RZ, 0x33, !PT ;  /* 0x00000008ff207212 */ /* 0x000fe400078e33ff */
[----:B------:R-:W-:Y:S01]  /*4cc0*/  SHF.R.U32.HI R9, RZ, R27, R6 ;  /* 0x0000001bff097219 */ /* 0x000fe20000011606 */
[----:B------:R-:W3:Y:S01]  /*4cd0*/  LDC R31, c[0x0][0x610] ;  /* 0x00018400ff1f7b82 */ /* 0x000ee20000000800 */
[----:B------:R-:W-:Y:S01]  /*4ce0*/  IMAD.MOV.U32 R8, RZ, RZ, R25 ;  /* 0x000000ffff087224 */ /* 0x000fe200078e0019 */
[----:B------:R-:W-:Y:S06]  /*4cf0*/  @!P0 BRA `(.L_x_104) ;  /* 0x0000000000288947 */ /* 0x000fec0003800000 */
        /* <DEDUP_REMOVED lines=10> */
.L_x_104:
[----:B------:R-:W-:Y:S02]  /*4da0*/  ISETP.NE.AND P0, PT, R2, 0x1, PT ;  /* 0x000000010200780c */ /* 0x000fe40003f05270 */
[----:B-1----:R-:W-:Y:S01]  /*4db0*/  SHF.R.U64 R6, R8, R24, R9 ;  /* 0x0000001808067219 */ /* 0x002fe20000001209 */
[----:B0-----:R-:W-:Y:S01]  /*4dc0*/  VIADD R9, R20, 0xffffffff ;  /* 0xffffffff14097836 */ /* 0x001fe20000000000 */
[----:B------:R-:W-:Y:S02]  /*4dd0*/  SHF.L.U32 R30, R30, R27, RZ ;  /* 0x0000001b1e1e7219 */ /* 0x000fe400000006ff */
[----:B------:R-:W-:Y:S01]  /*4de0*/  LOP3.LUT R5, R23, R32, RZ, 0xc0, !PT ;  /* 0x0000002017057212 */ /* 0x000fe200078ec0ff */
[----:B------:R-:W-:-:S04]  /*4df0*/  IMAD.MOV R8, RZ, RZ, -R6 ;  /* 0x000000ffff087224 */ /* 0x000fc800078e0a06 */
[----:B------:R-:W-:Y:S01]  /*4e00*/  IMAD R6, R30, R6, R5 ;  /* 0x000000061e067224 */ /* 0x000fe200078e0205 */
[----:B------:R-:W-:Y:S01]  /*4e10*/  LOP3.LUT R5, R14, R9, RZ, 0xc0, !PT ;  /* 0x000000090e057212 */ /* 0x000fe200078ec0ff */
[----:B------:R-:W-:Y:S02]  /*4e20*/  @P0 IMAD R3, R7, R21, R4 ;  /* 0x0000001507030224 */ /* 0x000fe400078e0204 */
[----:B--2---:R-:W-:Y:S02]  /*4e30*/  IMAD R4, R8, R26, R25 ;  /* 0x0000001a08047224 */ /* 0x004fe400078e0219 */
[----:B---3--:R-:W-:Y:S02]  /*4e40*/  IMAD R3, R6, R31, R3 ;  /* 0x0000001f06037224 */ /* 0x008fe400078e0203 */
[----:B------:R-:W-:Y:S02]  /*4e50*/  IMAD R4, R4, R20, R5 ;  /* 0x0000001404047224 */ /* 0x000fe400078e0205 */
[----:B------:R-:W-:-:S02]  /*4e60*/  IMAD.MOV.U32 R8, RZ, RZ, 0x1 ;  /* 0x00000001ff087424 */ /* 0x000fc400078e00ff */
[----:B------:R-:W-:Y:S01]  /*4e70*/  IMAD.MOV.U32 R6, RZ, RZ, R22 ;  /* 0x000000ffff067224 */ /* 0x000fe200078e0016 */
[----:B------:R-:W-:Y:S02]  /*4e80*/  SEL R13, R4, R3, !P0 ;  /* 0x00000003040d7207 */ /* 0x000fe40004000000 */
[----:B------:R-:W-:-:S07]  /*4e90*/  SEL R20, R3, R4, !P0 ;  /* 0x0000000403147207 */ /* 0x000fce0004000000 */
.L_x_102:
[----:B------:R-:W-:-:S08]  /*4ea0*/  NOP ;  /* 0x0000000000007918 */ /* 0x000fd00000000000 */
[----:B------:R-:W0:-:S00]  /*4eb0*/  USETMAXREG.DEALLOC.CTAPOOL 0x28 ;  /* 0x00000028000079c8 */ /* 0x000e0000080e0500 */
[----:B0-----:R-:W-:-:S13]  /*4ec0*/  ISETP.NE.AND P0, PT, R0, RZ, PT ;  /* 0x000000ff0000720c */ /* 0x001fda0003f05270 */
[----:B------:R-:W-:Y:S05]  /*4ed0*/  @P0 EXIT ;  /* 0x000000000000094d */ /* 0x000fea0003800000 */
[----:B------:R-:W-:Y:S01]  /*4ee0*/  LOP3.LUT P0, RZ, R8, 0xff, RZ, 0xc0, !PT ;  /* 0x000000ff08ff7812 */ /* 0x000fe2000780c0ff */
[----:B------:R-:W-:Y:S02]  /*4ef0*/  IMAD.MOV.U32 R0, RZ, RZ, 0x1 ;  /* 0x00000001ff007424 */ /* 0x000fe400078e00ff */
[----:B------:R-:W-:-:S10]  /*4f00*/  IMAD.MOV.U32 R3, RZ, RZ, RZ ;  /* 0x000000ffff037224 */ /* 0x000fd400078e00ff */
[----:B------:R-:W-:Y:S05]  /*4f10*/  @!P0 BRA `(.L_x_105) ;  /* 0x0000000c00408947 */ /* 0x000fea0003800000 */
[----:B------:R-:W0:Y:S01]  /*4f20*/  LDC R0, c[0x0][0x28c] ;  /* 0x0000a300ff007b82 */ /* 0x000e220000000800 */
[----:B------:R-:W-:Y:S01]  /*4f30*/  ULDC UR5, c[0x0][0x658] ;  /* 0x0001960000057ab9 */ /* 0x000fe20000000800 */
[----:B------:R-:W-:Y:S01]  /*4f40*/  UMOV UR7, 0xffffffff ;  /* 0xffffffff00077882 */ /* 0x000fe20000000000 */
[----:B------:R-:W-:Y:S01]  /*4f50*/  ULDC UR6, c[0x0][0xc] ;  /* 0x0000030000067ab9 */ /* 0x000fe20000000800 */
[----:B------:R-:W-:Y:S01]  /*4f60*/  USHF.L.U32 UR8, UR7, UR5, URZ ;  /* 0x0000000507087299 */ /* 0x000fe2000800063f */
[----:B------:R-:W-:Y:S01]  /*4f70*/  BSSY B0, `(.L_x_105) ;  /* 0x00000ca000007945 */ /* 0x000fe20003800000 */
[----:B------:R-:W-:Y:S01]  /*4f80*/  UMOV UR9, 0x1 ;  /* 0x0000000100097882 */ /* 0x000fe20000000000 */
[----:B------:R-:W-:Y:S01]  /*4f90*/  ULDC UR7, c[0x0][0x10] ;  /* 0x0000040000077ab9 */ /* 0x000fe20000000800 */
[----:B------:R-:W1:Y:S01]  /*4fa0*/  S2UR UR10, SR_CgaCtaId ;  /* 0x00000000000a79c3 */ /* 0x000e620000008800 */
[----:B------:R-:W-:Y:S01]  /*4fb0*/  UIMAD.WIDE.U32 UR6, UR6, UR7, URZ ;  /* 0x00000007060672a5 */ /* 0x000fe2000f8e003f */
[----:B------:R-:W-:Y:S01]  /*4fc0*/  IMAD.MOV.U32 R9, RZ, RZ, 0x1 ;  /* 0x00000001ff097424 */ /* 0x000fe200078e00ff */
[----:B------:R-:W-:Y:S01]  /*4fd0*/  USHF.L.U32 UR18, UR9, UR5, URZ ;  /* 0x0000000509127299 */ /* 0x000fe2000800063f */
[----:B------:R-:W-:Y:S01]  /*4fe0*/  LOP3.LUT R8, R19, 0x2, RZ, 0xfc, !PT ;  /* 0x0000000213087812 */ /* 0x000fe200078efcff */
[----:B------:R-:W-:Y:S01]  /*4ff0*/  ULDC UR4, c[0x0][0x600] ;  /* 0x0001800000047ab9 */ /* 0x000fe20000000800 */
[----:B------:R-:W-:Y:S01]  /*5000*/  ULDC UR5, c[0x0][0x14] ;  /* 0x0000050000057ab9 */ /* 0x000fe20000000800 */
[----:B------:R-:W-:-:S02]  /*5010*/  UIADD3 UR4, UR4, -0x1, URZ ;  /* 0xffffffff04047890 */ /* 0x000fc4000fffe03f */
[----:B------:R-:W-:Y:S02]  /*5020*/  UIMAD.WIDE.U32 UR22, UR6, UR5, URZ ;  /* 0x00000005061672a5 */ /* 0x000fe4000f8e003f */
[----:B------:R-:W-:Y:S02]  /*5030*/  UIMAD UR13, UR7, UR5, URZ ;  /* 0x00000005070d72a4 */ /* 0x000fe4000f8e023f */
[----:B------:R-:W-:Y:S02]  /*5040*/  ULOP3.LUT UR17, URZ, UR8, URZ, 0x33, !UPT ;  /* 0x000000083f117292 */ /* 0x000fe4000f8e333f */
[----:B------:R-:W-:Y:S01]  /*5050*/  UIADD3 UR13, UR23, UR13, URZ ;  /* 0x0000000d170d7290 */ /* 0x000fe2000fffe03f */
[----:B0-----:R-:W-:Y:S01]  /*5060*/  VIADD R0, R0, 0x1f ;  /* 0x0000001f00007836 */ /* 0x001fe20000000000 */
[----:B------:R-:W-:-:S04]  /*5070*/  ULDC.64 UR24, c[0x0][0x198] ;  /* 0x0000660000187ab9 */ /* 0x000fc80000000a00 */
[----:B------:R-:W-:Y:S01]  /*5080*/  SHF.R.S32.HI R3, RZ, 0x1f, R0 ;  /* 0x0000001fff037819 */ /* 0x000fe20000011400 */
[----:B-1----:R-:W-:-:S03]  /*5090*/  IMAD.U32 R11, RZ, RZ, UR10 ;  /* 0x0000000aff0b7e24 */ /* 0x002fc6000f8e00ff */
[----:B------:R-:W-:Y:S01]  /*50a0*/  LEA.HI R3, R3, R0, RZ, 0x5 ;  /* 0x0000000003037211 */ /* 0x000fe200078f28ff */
[----:B------:R-:W-:-:S03]  /*50b0*/  IMAD.MOV.U32 R0, RZ, RZ, 0x1 ;  /* 0x00000001ff007424 */ /* 0x000fc600078e00ff */
[----:B------:R-:W-:Y:S01]  /*50c0*/  SHF.R.S32.HI R10, RZ, 0x5, R3 ;  /* 0x00000005ff0a7819 */ /* 0x000fe20000011403 */
[----:B------:R-:W-:-:S04]  /*50d0*/  IMAD.MOV.U32 R3, RZ, RZ, RZ ;  /* 0x000000ffff037224 */ /* 0x000fc800078e00ff */
[----:B------:R-:W-:-:S07]  /*50e0*/  VIADD R12, R10, 0x1 ;  /* 0x000000010a0c7836 */ /* 0x000fce0000000000 */
.L_x_116:
[----:B------:R-:W-:-:S03]  /*50f0*/  UMOV UR5, 0xffffffff ;  /* 0xffffffff00057882 */ /* 0x000fc60000000000 */
[----:B------:R-:W-:Y:S05]  /*5100*/  BRA.DIV UR5, `(.L_x_106) ;  /* 0x0000001205607947 */ /* 0x000fea000b800000 */
[----:B------:R-:W-:-:S13]  /*5110*/  ELECT P6, URZ, PT ;  /* 0x00000000003f782f */ /* 0x000fda00038c0000 */
.L_x_132:
[----:B------:R-:W0:Y:S01]  /*5120*/  LDC R4, c[0x0][0x28c] ;  /* 0x0000a300ff047b82 */ /* 0x000e220000000800 */
[----:B------:R-:W-:Y:S01]  /*5130*/  BSSY B1, `(.L_x_107) ;  /* 0x000003b000017945 */ /* 0x000fe20003800000 */
[----:B0-----:R-:W-:-:S13]  /*5140*/  ISETP.LT.OR P6, PT, R4, 0x1, !P6 ;  /* 0x000000010400780c */ /* 0x001fda00077c1670 */
[----:B------:R-:W-:Y:S05]  /*5150*/  @P6 BRA `(.L_x_108) ;  /* 0x0000000000e06947 */ /* 0x000fea0003800000 */
[----:B------:R-:W-:Y:S02]  /*5160*/  IMAD R20, R20, 0x8, R11 ;  /* 0x0000000814147824 */ /* 0x000fe400078e020b */
[----:B------:R-:W-:Y:S02]  /*5170*/  IMAD.SHL.U32 R15, R13, 0x40, RZ ;  /* 0x000000400d0f7824 */ /* 0x000fe400078e00ff */
[----:B------:R-:W-:Y:S02]  /*5180*/  IMAD.MOV.U32 R22, RZ, RZ, RZ ;  /* 0x000000ffff167224 */ /* 0x000fe400078e00ff */
[----:B------:R-:W-:Y:S02]  /*5190*/  IMAD.MOV.U32 R4, RZ, RZ, R12 ;  /* 0x000000ffff047224 */ /* 0x000fe400078e000c */
[----:B------:R-:W-:Y:S02]  /*51a0*/  IMAD.MOV.U32 R5, RZ, RZ, R0 ;  /* 0x000000ffff057224 */ /* 0x000fe400078e0000 */
[----:B------:R-:W-:-:S02]  /*51b0*/  IMAD.MOV.U32 R14, RZ, RZ, R3 ;  /* 0x000000ffff0e7224 */ /* 0x000fc400078e0003 */
[----:B------:R-:W-:-:S07]  /*51c0*/  IMAD.SHL.U32 R21, R20, 0x10, RZ ;  /* 0x0000001014157824 */ /* 0x000fce00078e00ff */
.L_x_111:
[----:B------:R-:W0:Y:S01]  /*51d0*/  S2UR UR5, SR_CgaCtaId ;  /* 0x00000000000579c3 */ /* 0x000e220000008800 */
[----:B------:R-:W-:Y:S02]  /*51e0*/  MOV R20, 0x400 ;  /* 0x0000040000147802 */ /* 0x000fe40000000f00 */
[----:B------:R-:W-:Y:S02]  /*51f0*/  SHF.L.U32 R7, R5, 0x1f, RZ ;  /* 0x0000001f05077819 */ /* 0x000fe400000006ff */
[----:B------:R-:W-:-:S13]  /*5200*/  LOP3.LUT P1, RZ, R18, 0x7f, RZ, 0xc0, !PT ;  /* 0x0000007f12ff7812 */ /* 0x000fda000782c0ff */
[----:B------:R-:W1:Y:S01]  /*5210*/  @!P1 LDC R13, c[0x0][0x500] ;  /* 0x00014000ff0d9b82 */ /* 0x000e620000000800 */
[----:B0-----:R-:W-:-:S05]  /*5220*/  IMAD.U32 R11, RZ, RZ, UR5 ;  /* 0x00000005ff0b7e24 */ /* 0x001fca000f8e00ff */
[----:B------:R-:W-:-:S05]  /*5230*/  LEA R23, R11, R20, 0x18 ;  /* 0x000000140b177211 */ /* 0x000fca00078ec0ff */
[----:B------:R-:W-:-:S04]  /*5240*/  IMAD R20, R14, 0x8, R23 ;  /* 0x000000080e147824 */ /* 0x000fc800078e0217 */
[----:B------:R-:W0:Y:S02]  /*5250*/  SYNCS.PHASECHK.TRANS64.TRYWAIT P0, [R20+URZ+0x48], R7 ;  /* 0x00004807140075a7 */ /* 0x000e24000800017f */
[----:B01----:R-:W-:Y:S05]  /*5260*/  @!P0 BRA `(.L_x_109) ;  /* 0x0000001000288947 */ /* 0x003fea0003800000 */
.L_x_133:
[----:B0-----:R-:W-:Y:S01]  /*5270*/  PRMT R7, R8, 0x9910, RZ ;  /* 0x0000991008077816 */ /* 0x001fe200000000ff */
[----:B------:R0:W-:Y:S03]  /*5280*/  @!P1 SYNCS.ARRIVE.TRANS64 RZ, [R20+URZ], R13 ;  /* 0x0000000d14ff99a7 */ /* 0x0001e6000800003f */
[----:B------:R-:W-:-:S13]  /*5290*/  ISETP.NE.AND P0, PT, R7, 0x2, PT ;  /* 0x000000020700780c */ /* 0x000fda0003f05270 */
[----:B0-----:R-:W-:Y:S05]  /*52a0*/  @P0 BRA `(.L_x_110) ;  /* 0x0000000000040947 */ /* 0x001fea0003800000 */
[----:B------:R-:W-:Y:S01]  /*52b0*/  BPT.TRAP 0x1 ;  /* 0x000000040000795c */ /* 0x000fe20000300000 */
.L_x_110:
[----:B------:R-:W-:Y:S01]  /*52c0*/  IMAD R7, R14, 0x8, R11 ;  /* 0x000000080e077824 */ /* 0x000fe200078e020b */
[----:B------:R-:W-:Y:S01]  /*52d0*/  R2UR UR9, R20 ;  /* 0x00000000140972ca */ /* 0x000fe200000e0000 */
[----:B------:R-:W-:Y:S01]  /*52e0*/  VIADD R4, R4, 0xffffffff ;  /* 0xffffffff04047836 */ /* 0x000fe20000000000 */
[----:B------:R-:W-:Y:S01]  /*52f0*/  UIADD3 UR6, UP0, UR24, 0xf0, URZ ;  /* 0x000000f018067890 */ /* 0x000fe2000ff1e03f */
[----:B------:R-:W-:Y:S01]  /*5300*/  IMAD.SHL.U32 R7, R7, 0x200, RZ ;  /* 0x0000020007077824 */ /* 0x000fe200078e00ff */
[----:B------:R-:W-:Y:S01]  /*5310*/  R2UR UR11, R21 ;  /* 0x00000000150b72ca */ /* 0x000fe200000e0000 */
[----:B------:R-:W-:Y:S01]  /*5320*/  UIADD3 UR26, UP1, UR24, 0x1f0, URZ ;  /* 0x000001f0181a7890 */ /* 0x000fe2000ff3e03f */
[----:B------:R-:W-:Y:S01]  /*5330*/  R2UR UR10, R22 ;  /* 0x00000000160a72ca */ /* 0x000fe200000e0000 */
[--C-:B------:R-:W-:Y:S01]  /*5340*/  IMAD R7, R7, 0x4, R23.reuse ;  /* 0x0000000407077824 */ /* 0x100fe200078e0217 */
[----:B------:R-:W-:Y:S01]  /*5350*/  R2UR UR12, R6 ;  /* 0x00000000060c72ca */ /* 0x000fe200000e0000 */
[C---:B------:R-:W-:Y:S01]  /*5360*/  IMAD R23, R14.reuse, 0x2000, R23 ;  /* 0x000020000e177824 */ /* 0x040fe200078e0217 */
[----:B------:R-:W-:Y:S01]  /*5370*/  R2UR UR19, R15 ;  /* 0x000000000f1372ca */ /* 0x000fe200000e0000 */
[----:B------:R-:W-:Y:S01]  /*5380*/  UIADD3.X UR7, URZ, UR25, URZ, UP0, !UPT ;  /* 0x000000193f077290 */ /* 0x000fe200087fe43f */
[----:B------:R-:W-:Y:S01]  /*5390*/  R2UR UR5, R7 ;  /* 0x00000000070572ca */ /* 0x000fe200000e0000 */
[----:B------:R-:W-:Y:S01]  /*53a0*/  VIADD R14, R14, 0x1 ;  /* 0x000000010e0e7836 */ /* 0x000fe20000000000 */
[----:B------:R-:W-:Y:S01]  /*53b0*/  R2UR UR8, R23 ;  /* 0x00000000170872ca */ /* 0x000fe200000e0000 */
[----:B------:R-:W-:Y:S01]  /*53c0*/  UIADD3.X UR27, URZ, UR25, URZ, UP1, !UPT ;  /* 0x000000193f1b7290 */ /* 0x000fe20008ffe43f */
[----:B------:R-:W-:Y:S01]  /*53d0*/  ISETP.GT.AND P1, PT, R4, 0x1, PT ;  /* 0x000000010400780c */ /* 0x000fe20003f24270 */
[----:B------:R-:W-:Y:S01]  /*53e0*/  UMOV UR20, 0xff0000 ;  /* 0x00ff000000147882 */ /* 0x000fe20000000000 */
[----:B------:R-:W-:Y:S01]  /*53f0*/  UMOV UR14, 0x0 ;  /* 0x00000000000e7882 */ /* 0x000fe20000000000 */
[----:B------:R-:W-:Y:S01]  /*5400*/  UMOV UR15, 0x10000000 ;  /* 0x10000000000f7882 */ /* 0x000fe20000000000 */
[----:B------:R-:W-:Y:S01]  /*5410*/  ISETP.NE.AND P0, PT, R14, 0x9, PT ;  /* 0x000000090e00780c */ /* 0x000fe20003f05270 */
[----:B------:R-:W-:-:S03]  /*5420*/  VIADD R22, R22, 0x20 ;  /* 0x0000002016167836 */ /* 0x000fc60000000000 */
[----:B------:R-:W-:Y:S01]  /*5430*/  SEL R20, RZ, 0x1, P0 ;  /* 0x00000001ff147807 */ /* 0x000fe20000000000 */
[----:B------:R-:W-:Y:S01]  /*5440*/  UIADD3 UR5, UR5, 0x180, URZ ;  /* 0x0000018005057890 */ /* 0x000fe2000fffe03f */
[----:B------:R-:W-:Y:S01]  /*5450*/  SEL R14, R14, RZ, P0 ;  /* 0x000000ff0e0e7207 */ /* 0x000fe20000000000 */
[----:B------:R-:W-:Y:S01]  /*5460*/  UIADD3 UR16, UR8, 0x24180, URZ ;  /* 0x0002418008107890 */ /* 0x000fe2000fffe03f */
[----:B------:R-:W-:-:S04]  /*5470*/  LOP3.LUT R5, R5, R20, RZ, 0x3c, !PT ;  /* 0x0000001405057212 */ /* 0x000fc800078e3cff */
[----:B------:R-:W-:Y:S02]  /*5480*/  UMOV UR8, UR5 ;  /* 0x0000000500087c82 */ /* 0x000fe40008000000 */
[----:B------:R0:W-:Y:S02]  /*5490*/  UTMALDG.3D.MULTICAST [UR8], [UR6], UR20, desc[UR14] ;  /* 0x00000e08060073b4 */ /* 0x0001e40008011814 */
[----:B0-----:R-:W-:Y:S01]  /*54a0*/  UMOV UR8, UR16 ;  /* 0x0000001000087c82 */ /* 0x001fe20008000000 */
[----:B------:R-:W-:Y:S02]  /*54b0*/  UMOV UR11, UR19 ;  /* 0x00000013000b7c82 */ /* 0x000fe40008000000 */
[----:B------:R0:W-:Y:S02]  /*54c0*/  UTMALDG.3D [UR8], [UR26], desc[UR14] ;  /* 0x00000e081a0075b4 */ /* 0x0001e40008011000 */
[----:B0-----:R-:W-:Y:S05]  /*54d0*/  @P1 BRA `(.L_x_111) ;  /* 0xfffffffc003c1947 */ /* 0x001fea000383ffff */
.L_x_108:
[----:B------:R-:W-:Y:S05]  /*54e0*/  BSYNC B1 ;  /* 0x0000000000017941 */ /* 0x000fea0003800000 */
.L_x_107:
[----:B------:R-:W-:Y:S01]  /*54f0*/  LOP3.LUT P1, RZ, R9, 0xff, RZ, 0xc0, !PT ;  /* 0x000000ff09ff7812 */ /* 0x000fe2000782c0ff */
[C---:B------:R-:W-:Y:S01]  /*5500*/  IMAD.IADD R6, R10.reuse, 0x1, R3 ;  /* 0x000000010a067824 */ /* 0x040fe200078e0203 */
[----:B------:R-:W-:Y:S01]  /*5510*/  ULDC.64 UR6, c[0x0][0x650] ;  /* 0x0001940000067ab9 */ /* 0x000fe20000000a00 */
[----:B------:R-:W-:Y:S01]  /*5520*/  ISETP.GE.U32.AND P2, PT, R10, 0x9, PT ;  /* 0x000000090a00780c */ /* 0x000fe20003f46070 */
[----:B------:R-:W-:Y:S01]  /*5530*/  BSSY B1, `(.L_x_112) ;  /* 0x000006b000017945 */ /* 0x000fe20003800000 */
[----:B------:R-:W-:Y:S01]  /*5540*/  IMAD.MOV.U32 R20, RZ, RZ, -0x1 ;  /* 0xffffffffff147424 */ /* 0x000fe200078e00ff */
[----:B------:R-:W-:Y:S01]  /*5550*/  ISETP.GT.U32.AND P0, PT, R6, 0x8, PT ;  /* 0x000000080600780c */ /* 0x000fe20003f04070 */
[----:B------:R-:W-:Y:S01]  /*5560*/  IMAD.MOV.U32 R13, RZ, RZ, -0x1 ;  /* 0xffffffffff0d7424 */ /* 0x000fe200078e00ff */
[----:B------:R-:W-:Y:S02]  /*5570*/  PRMT R9, RZ, 0x7610, R9 ;  /* 0x00007610ff097816 */ /* 0x000fe40000000009 */
[----:B------:R-:W-:-:S03]  /*5580*/  ISETP.LT.U32.AND P0, PT, R10, 0x9, P0 ;  /* 0x000000090a00780c */ /* 0x000fc60000701070 */
[----:B------:R-:W0:Y:S01]  /*5590*/  @P1 S2R R11, SR_CgaCtaId ;  /* 0x00000000000b1919 */ /* 0x000e220000008800 */
[----:B------:R-:W-:-:S04]  /*55a0*/  @P1 MOV R4, 0x400 ;  /* 0x0000040000041802 */ /* 0x000fc80000000f00 */
[----:B0-----:R-:W-:Y:S01]  /*55b0*/  @P1 LEA R3, R11, R4, 0x18 ;  /* 0x000000040b031211 */ /* 0x001fe200078ec0ff */
[----:B------:R-:W-:-:S03]  /*55c0*/  IMAD.WIDE.U32 R4, R6, 0x38e38e39, RZ ;  /* 0x38e38e3906047825 */ /* 0x000fc600078e00ff */
[----:B------:R0:W-:Y:S01]  /*55d0*/  @P1 SYNCS.ARRIVE.TRANS64.A1T0 RZ, [R3+URZ+0xa8], RZ ;  /* 0x0000a8ff03ff19a7 */ /* 0x0001e2000810003f */
[----:B------:R-:W-:Y:S02]  /*55e0*/  IADD3 R16, P1, R16, UR22, RZ ;  /* 0x0000001610107c10 */ /* 0x000fe4000ff3e0ff */
[----:B------:R-:W-:Y:S02]  /*55f0*/  SHF.R.U32.HI R5, RZ, 0x1, R5 ;  /* 0x00000001ff057819 */ /* 0x000fe40000011605 */
[----:B------:R-:W-:Y:S02]  /*5600*/  IADD3.X R17, R17, UR13, RZ, P1, !PT ;  /* 0x0000000d11117c10 */ /* 0x000fe40008ffe4ff */
[----:B------:R-:W-:Y:S02]  /*5610*/  PRMT R4, RZ, 0x7610, R4 ;  /* 0x00007610ff047816 */ /* 0x000fe40000000004 */
[----:B0-----:R-:W-:Y:S02]  /*5620*/  SEL R3, RZ, 0x1, !P0 ;  /* 0x00000001ff037807 */ /* 0x001fe40004000000 */
[----:B------:R-:W-:-:S02]  /*5630*/  ISETP.GE.U32.AND P0, PT, R16, UR6, PT ;  /* 0x0000000610007c0c */ /* 0x000fc4000bf06070 */
[----:B------:R-:W-:Y:S01]  /*5640*/  LOP3.LUT R0, R0, R3, RZ, 0x3c, !PT ;  /* 0x0000000300007212 */ /* 0x000fe200078e3cff */
[----:B------:R-:W-:Y:S01]  /*5650*/  IMAD R3, R5, -0x9, R6 ;  /* 0xfffffff705037824 */ /* 0x000fe200078e0206 */
[----:B------:R-:W-:Y:S01]  /*5660*/  ISETP.GE.U32.AND.EX P0, PT, R17, UR7, PT, P0 ;  /* 0x0000000711007c0c */ /* 0x000fe2000bf06100 */
[----:B------:R-:W-:Y:S01]  /*5670*/  IMAD.MOV.U32 R6, RZ, RZ, -0x1 ;  /* 0xffffffffff067424 */ /* 0x000fe200078e00ff */
[----:B------:R-:W-:-:S11]  /*5680*/  @P2 LOP3.LUT R0, R0, 0x1, R5, 0x78, !PT ;  /* 0x0000000100002812 */ /* 0x000fd600078e7805 */
[----:B------:R-:W-:Y:S05]  /*5690*/  @P0 BRA `(.L_x_113) ;  /* 0x0000000400500947 */ /* 0x000fea0003800000 */
[----:B------:R-:W0:Y:S01]  /*56a0*/  S2R R15, SR_CTAID.X ;  /* 0x00000000000f7919 */ /* 0x000e220000002500 */
[----:B------:R-:W-:Y:S01]  /*56b0*/  ULDC.64 UR6, c[0x0][0x628] ;  /* 0x00018a0000067ab9 */ /* 0x000fe20000000a00 */
[----:B------:R-:W1:Y:S01]  /*56c0*/  LDC R20, c[0x0][0x144] ;  /* 0x00005100ff147b82 */ /* 0x000e620000000800 */
[----:B------:R-:W-:Y:S01]  /*56d0*/  ISETP.NE.U32.AND P0, PT, RZ, UR6, PT ;  /* 0x00000006ff007c0c */ /* 0x000fe2000bf05070 */
[----:B------:R-:W2:Y:S01]  /*56e0*/  S2R R13, SR_CTAID.Y ;  /* 0x00000000000d7919 */ /* 0x000ea20000002600 */
[----:B------:R-:W-:Y:S01]  /*56f0*/  ULDC UR8, c[0x0][0x630] ;  /* 0x00018c0000087ab9 */ /* 0x000fe20000000800 */
[----:B------:R-:W-:Y:S01]  /*5700*/  ULDC UR9, c[0x0][0x150] ;  /* 0x0000540000097ab9 */ /* 0x000fe20000000800 */
[----:B------:R-:W-:Y:S01]  /*5710*/  ISETP.NE.AND.EX P0, PT, RZ, UR7, PT, P0 ;  /* 0x00000007ff007c0c */ /* 0x000fe2000bf05300 */
[----:B------:R-:W-:Y:S02]  /*5720*/  IMAD.MOV.U32 R4, RZ, RZ, R16 ;  /* 0x000000ffff047224 */ /* 0x000fe400078e0010 */
[----:B------:R-:W-:Y:S01]  /*5730*/  IMAD.MOV.U32 R5, RZ, RZ, R17 ;  /* 0x000000ffff057224 */ /* 0x000fe200078e0011 */
[----:B0-----:R-:W-:-:S09]  /*5740*/  I2FP.F32.U32 R22, R15 ;  /* 0x0000000f00167245 */ /* 0x001fd20000201000 */
[----:B------:R-:W-:Y:S05]  /*5750*/  @!P0 BRA `(.L_x_114) ;  /* 0x0000000000288947 */ /* 0x000fea0003800000 */
[----:B------:R-:W-:Y:S02]  /*5760*/  ULDC UR5, c[0x0][0x634] ;  /* 0x00018d0000057ab9 */ /* 0x000fe40000000800 */
[----:B------:R-:W-:-:S05]  /*5770*/  IADD3 R5, P0, R16, UR5, RZ ;  /* 0x0000000510057c10 */ /* 0x000fca000ff1e0ff */
[----:B------:R-:W-:-:S04]  /*5780*/  IMAD.X R21, RZ, RZ, R17, P0 ;  /* 0x000000ffff157224 */ /* 0x000fc800000e0611 */
[----:B------:R-:W-:-:S04]  /*5790*/  IMAD.WIDE.U32 R6, R21, UR6, RZ ;  /* 0x0000000615067c25 */ /* 0x000fc8000f8e00ff */
[----:B------:R-:W-:-:S04]  /*57a0*/  IMAD.WIDE.U32 R6, P0, R5, UR7, R6 ;  /* 0x0000000705067c25 */ /* 0x000fc8000f800006 */
[----:B------:R-:W-:-:S04]  /*57b0*/  IMAD.WIDE.U32 R4, R5, UR6, RZ ;  /* 0x0000000605047c25 */ /* 0x000fc8000f8e00ff */
[----:B------:R-:W-:Y:S01]  /*57c0*/  IMAD.MOV.U32 R4, RZ, RZ, R7 ;  /* 0x000000ffff047224 */ /* 0x000fe200078e0007 */
[----:B------:R-:W-:Y:S01]  /*57d0*/  IADD3 RZ, P1, R5, R6, RZ ;  /* 0x0000000605ff7210 */ /* 0x000fe20007f3e0ff */
[----:B------:R-:W-:-:S04]  /*57e0*/  IMAD.X R5, RZ, RZ, RZ, P0 ;  /* 0x000000ffff057224 */ /* 0x000fc800000e06ff */
[----:B------:R-:W-:-:S08]  /*57f0*/  IMAD.WIDE.U32.X R4, R21, UR7, R4, P1 ;  /* 0x0000000715047c25 */ /* 0x000fd000088e0404 */
.L_x_114:
[----:B------:R-:W-:Y:S01]  /*5800*/  FMUL R22, R22, UR9 ;  /* 0x0000000916167c20 */ /* 0x000fe20008400000 */
[--C-:B------:R-:W-:Y:S01]  /*5810*/  SHF.R.U64 R14, R4, UR8, R5.reuse ;  /* 0x00000008040e7c19 */ /* 0x100fe20008001205 */
[----:B------:R-:W-:Y:S01]  /*5820*/  ULDC.64 UR6, c[0x0][0x620] ;  /* 0x0001880000067ab9 */ /* 0x000fe20000000a00 */
[----:B------:R-:W-:Y:S01]  /*5830*/  SHF.R.U32.HI R4, RZ, UR8, R5 ;  /* 0x00000008ff047c19 */ /* 0x000fe20008011605 */
[----:B------:R-:W-:Y:S01]  /*5840*/  ULDC.64 UR8, c[0x0][0x640] ;  /* 0x0001900000087ab9 */ /* 0x000fe20000000a00 */
[----:B------:R-:W-:Y:S01]  /*5850*/  IADD3 R5, P0, RZ, -R14, RZ ;  /* 0x8000000eff057210 */ /* 0x000fe20007f1e0ff */
[----:B------:R-:W0:Y:S01]  /*5860*/  F2I.U32.TRUNC.NTZ R22, R22 ;  /* 0x0000001600167305 */ /* 0x000e22000020f000 */
[----:B------:R-:W-:-:S03]  /*5870*/  ULDC UR5, c[0x0][0x618] ;  /* 0x0001860000057ab9 */ /* 0x000fc60000000800 */
[----:B------:R-:W-:Y:S01]  /*5880*/  IMAD.X R4, RZ, RZ, ~R4, P0 ;  /* 0x000000ffff047224 */ /* 0x000fe200000e0e04 */
[----:B------:R-:W-:-:S03]  /*5890*/  ISETP.NE.U32.AND P0, PT, RZ, UR8, PT ;  /* 0x00000008ff007c0c */ /* 0x000fc6000bf05070 */
[----:B------:R-:W-:Y:S01]  /*58a0*/  IMAD R4, R4, UR6, RZ ;  /* 0x0000000604047c24 */ /* 0x000fe2000f8e02ff */
[----:B------:R-:W-:-:S03]  /*58b0*/  ISETP.NE.AND.EX P0, PT, RZ, UR9, PT, P0 ;  /* 0x00000009ff007c0c */ /* 0x000fc6000bf05300 */
[C---:B------:R-:W-:Y:S02]  /*58c0*/  IMAD R7, R5.reuse, UR7, R4 ;  /* 0x0000000705077c24 */ /* 0x040fe4000f8e0204 */
[----:B------:R-:W-:Y:S01]  /*58d0*/  IMAD.WIDE.U32 R4, R5, UR6, R16 ;  /* 0x0000000605047c25 */ /* 0x000fe2000f8e0010 */
[----:B------:R-:W-:-:S03]  /*58e0*/  ULDC UR6, c[0x0][0x154] ;  /* 0x0000550000067ab9 */ /* 0x000fc60000000800 */
[----:B0-----:R-:W-:Y:S02]  /*58f0*/  IMAD.MOV R6, RZ, RZ, -R22 ;  /* 0x000000ffff067224 */ /* 0x001fe400078e0a16 */
[----:B------:R-:W-:Y:S02]  /*5900*/  IMAD.IADD R5, R5, 0x1, R7 ;  /* 0x0000000105057824 */ /* 0x000fe400078e0207 */
[----:B-1----:R-:W-:Y:S01]  /*5910*/  IMAD R15, R20, R6, R15 ;  /* 0x00000006140f7224 */ /* 0x002fe200078e020f */
[----:B--2---:R-:W-:Y:S01]  /*5920*/  I2FP.F32.U32 R6, R13 ;  /* 0x0000000d00067245 */ /* 0x004fe20000201000 */
[----:B------:R-:W0:Y:S01]  /*5930*/  LDC R20, c[0x0][0x148] ;  /* 0x00005200ff147b82 */ /* 0x000e220000000800 */
[--C-:B------:R-:W-:Y:S02]  /*5940*/  SHF.R.U64 R21, R4, UR5, R5.reuse ;  /* 0x0000000504157c19 */ /* 0x100fe40008001205 */
[----:B------:R-:W-:Y:S01]  /*5950*/  SHF.R.U32.HI R4, RZ, UR5, R5 ;  /* 0x00000005ff047c19 */ /* 0x000fe20008011605 */
[----:B------:R-:W-:Y:S01]  /*5960*/  FMUL R6, R6, UR6 ;  /* 0x0000000606067c20 */ /* 0x000fe20008400000 */
[----:B------:R-:W-:-:S02]  /*5970*/  ULDC UR5, c[0x0][0x608] ;  /* 0x0001820000057ab9 */ /* 0x000fc40000000800 */
[--C-:B------:R-:W-:Y:S01]  /*5980*/  SHF.R.U64 R23, R21, UR5, R4.reuse ;  /* 0x0000000515177c19 */ /* 0x100fe20008001204 */
[----:B------:R1:W2:Y:S01]  /*5990*/  F2I.U32.TRUNC.NTZ R24, R6 ;  /* 0x0000000600187305 */ /* 0x0002a2000020f000 */
[----:B------:R-:W-:Y:S01]  /*59a0*/  SHF.R.U32.HI R4, RZ, UR5, R4 ;  /* 0x00000005ff047c19 */ /* 0x000fe20008011604 */
[----:B------:R-:W-:-:S03]  /*59b0*/  ULDC UR5, c[0x0][0x658] ;  /* 0x0001960000057ab9 */ /* 0x000fc60000000800 */
[--C-:B------:R-:W-:Y:S02]  /*59c0*/  SHF.R.U64 R22, R23, UR5, R4.reuse ;  /* 0x0000000517167c19 */ /* 0x100fe40008001204 */
[----:B------:R-:W-:-:S03]  /*59d0*/  SHF.R.U32.HI R25, RZ, UR5, R4 ;  /* 0x00000005ff197c19 */ /* 0x000fc60008011604 */
[----:B------:R-:W-:Y:S02]  /*59e0*/  IMAD.MOV.U32 R4, RZ, RZ, R22 ;  /* 0x000000ffff047224 */ /* 0x000fe400078e0016 */
[----:B------:R-:W-:Y:S01]  /*59f0*/  IMAD.MOV.U32 R5, RZ, RZ, R25 ;  /* 0x000000ffff057224 */ /* 0x000fe200078e0019 */
[----:B-1----:R-:W-:Y:S06]  /*5a00*/  @!P0 BRA `(.L_x_115) ;  /* 0x0000000000288947 */ /* 0x002fec0003800000 */
        /* <DEDUP_REMOVED lines=10> */
.L_x_115:
[----:B------:R-:W-:Y:S01]  /*5ab0*/  ISETP.NE.AND P0, PT, R2, 0x1, PT ;  /* 0x000000010200780c */ /* 0x000fe20003f05270 */
[----:B------:R-:W-:Y:S01]  /*5ac0*/  ULDC UR5, c[0x0][0x648] ;  /* 0x0001920000057ab9 */ /* 0x000fe20000000800 */
[----:B------:R-:W-:Y:S01]  /*5ad0*/  LOP3.LUT R23, R23, UR17, RZ, 0xc0, !PT ;  /* 0x0000001117177c12 */ /* 0x000fe2000f8ec0ff */
[----:B--2---:R-:W-:Y:S01]  /*5ae0*/  IMAD.MOV R24, RZ, RZ, -R24 ;  /* 0x000000ffff187224 */ /* 0x004fe200078e0a18 */
[----:B------:R-:W-:Y:S01]  /*5af0*/  SHF.R.U64 R4, R4, UR5, R5 ;  /* 0x0000000504047c19 */ /* 0x000fe20008001205 */
[----:B------:R-:W-:Y:S01]  /*5b00*/  ULDC UR5, c[0x0][0x638] ;  /* 0x00018e0000057ab9 */ /* 0x000fe20000000800 */
[----:B------:R-:W-:Y:S01]  /*5b10*/  LOP3.LUT R21, R21, UR4, RZ, 0xc0, !PT ;  /* 0x0000000415157c12 */ /* 0x000fe2000f8ec0ff */
[----:B------:R-:W-:Y:S01]  /*5b20*/  ULDC UR6, c[0x0][0x610] ;  /* 0x0001840000067ab9 */ /* 0x000fe20000000800 */
[----:B------:R-:W-:Y:S02]  /*5b30*/  IMAD.MOV.U32 R6, RZ, RZ, R14 ;  /* 0x000000ffff067224 */ /* 0x000fe400078e000e */
[----:B------:R-:W-:-:S02]  /*5b40*/  IMAD.MOV R5, RZ, RZ, -R4 ;  /* 0x000000ffff057224 */ /* 0x000fc400078e0a04 */
[----:B------:R-:W-:Y:S02]  /*5b50*/  IMAD R4, R4, UR18, R23 ;  /* 0x0000001204047c24 */ /* 0x000fe4000f8e0217 */
[----:B0-----:R-:W-:Y:S02]  /*5b60*/  @P0 IMAD R15, R20, R24, R13 ;  /* 0x00000018140f0224 */ /* 0x001fe400078e020d */
[----:B------:R-:W-:Y:S01]  /*5b70*/  IMAD R22, R5, UR5, R22 ;  /* 0x0000000505167c24 */ /* 0x000fe2000f8e0216 */
[----:B------:R-:W-:Y:S01]  /*5b80*/  ULDC UR5, c[0x0][0x600] ;  /* 0x0001800000057ab9 */ /* 0x000fe20000000800 */
[----:B------:R-:W-:Y:S02]  /*5b90*/  IMAD R15, R4, UR6, R15 ;  /* 0x00000006040f7c24 */ /* 0x000fe4000f8e020f */
[----:B------:R-:W-:Y:S02]  /*5ba0*/  IMAD R22, R22, UR5, R21 ;  /* 0x0000000516167c24 */ /* 0x000fe4000f8e0215 */
[----:B------:R-:W-:-:S03]  /*5bb0*/  IMAD.MOV.U32 R4, RZ, RZ, 0x1 ;  /* 0x00000001ff047424 */ /* 0x000fc600078e00ff */
[----:B------:R-:W-:Y:S02]  /*5bc0*/  SEL R13, R22, R15, !P0 ;  /* 0x0000000f160d7207 */ /* 0x000fe40004000000 */
[----:B------:R-:W-:-:S07]  /*5bd0*/  SEL R20, R15, R22, !P0 ;  /* 0x000000160f147207 */ /* 0x000fce0004000000 */
.L_x_113:
[----:B------:R-:W-:Y:S05]  /*5be0*/  BSYNC B1 ;  /* 0x0000000000017941 */ /* 0x000fea0003800000 */
.L_x_112:
[----:B------:R-:W-:-:S13]  /*5bf0*/  LOP3.LUT P0, RZ, R4, 0xff, RZ, 0xc0, !PT ;  /* 0x000000ff04ff7812 */ /* 0x000fda000780c0ff */
[----:B------:R-:W-:Y:S05]  /*5c00*/  @P0 BRA `(.L_x_116) ;  /* 0xfffffff400380947 */ /* 0x000fea000383ffff */
[----:B------:R-:W-:Y:S05]  /*5c10*/  BSYNC B0 ;  /* 0x0000000000007941 */ /* 0x000fea0003800000 */
.L_x_105:
[----:B------:R-:W-:-:S03]  /*5c20*/  UMOV UR5, 0xffffffff ;  /* 0xffffffff00057882 */ /* 0x000fc60000000000 */
[----:B------:R-:W-:Y:S05]  /*5c30*/  BRA.DIV UR5, `(.L_x_117) ;  /* 0x0000000605c87947 */ /* 0x000fea000b800000 */
[----:B------:R-:W-:-:S13]  /*5c40*/  ELECT P6, URZ, PT ;  /* 0x00000000003f782f */ /* 0x000fda00038c0000 */
.L_x_136:
[----:B------:R-:W-:Y:S04]  /*5c50*/  BSSY B0, `(.L_x_118) ;  /* 0x0000058000007945 */ /* 0x000fe80003800000 */
[----:B------:R-:W-:Y:S05]  /*5c60*/  @!P6 BRA `(.L_x_119) ;  /* 0x000000040058e947 */ /* 0x000fea0003800000 */
[----:B------:R-:W-:-:S04]  /*5c70*/  LOP3.LUT R19, R19, 0x2, RZ, 0xfc, !PT ;  /* 0x0000000213137812 */ /* 0x000fc800078efcff */
[----:B------:R-:W-:-:S13]  /*5c80*/  ISETP.NE.AND P0, PT, R19, 0x3, PT ;  /* 0x000000031300780c */ /* 0x000fda0003f05270 */
[----:B------:R-:W-:Y:S05]  /*5c90*/  @!P0 BRA `(.L_x_120) ;  /* 0x0000000000048947 */ /* 0x000fea0003800000 */
[----:B------:R-:W-:Y:S01]  /*5ca0*/  BPT.TRAP 0x1 ;  /* 0x000000040000795c */ /* 0x000fe20000300000 */
.L_x_120:
[----:B------:R-:W0:Y:S01]  /*5cb0*/  S2R R5, SR_CgaCtaId ;  /* 0x0000000000057919 */ /* 0x000e220000008800 */
[----:B------:R-:W-:Y:S02]  /*5cc0*/  MOV R2, 0x400 ;  /* 0x0000040000027802 */ /* 0x000fe40000000f00 */
[----:B------:R-:W-:Y:S02]  /*5cd0*/  SHF.L.U32 R4, R0, 0x1f, RZ ;  /* 0x0000001f00047819 */ /* 0x000fe400000006ff */
[----:B0-----:R-:W-:-:S05]  /*5ce0*/  LEA R2, R5, R2, 0x18 ;  /* 0x0000000205027211 */ /* 0x001fca00078ec0ff */
[----:B------:R-:W-:-:S04]  /*5cf0*/  VIADD R2, R2, 0x48 ;  /* 0x0000004802027836 */ /* 0x000fc80000000000 */
[C---:B------:R-:W-:Y:S02]  /*5d00*/  IMAD R7, R3.reuse, 0x8, R2 ;  /* 0x0000000803077824 */ /* 0x040fe400078e0202 */
[----:B------:R-:W-:Y:S02]  /*5d10*/  VIADD R3, R3, 0x1 ;  /* 0x0000000103037836 */ /* 0x000fe40000000000 */
[----:B------:R-:W0:Y:S03]  /*5d20*/  SYNCS.PHASECHK.TRANS64.TRYWAIT P0, [R7+URZ], R4 ;  /* 0x00000004070075a7 */ /* 0x000e26000800017f */
[----:B------:R-:W-:-:S04]  /*5d30*/  ISETP.NE.AND P1, PT, R3, 0x9, PT ;  /* 0x000000090300780c */ /* 0x000fc80003f25270 */
[----:B------:R-:W-:Y:S02]  /*5d40*/  SEL R5, RZ, 0x1, P1 ;  /* 0x00000001ff057807 */ /* 0x000fe40000800000 */
[----:B------:R-:W-:Y:S02]  /*5d50*/  SEL R3, R3, RZ, P1 ;  /* 0x000000ff03037207 */ /* 0x000fe40000800000 */
[----:B------:R-:W-:-:S03]  /*5d60*/  LOP3.LUT R6, R0, R5, RZ, 0x3c, !PT ;  /* 0x0000000500067212 */ /* 0x000fc600078e3cff */
[----:B------:R-:W-:Y:S01]  /*5d70*/  IMAD R8, R3, 0x8, R2 ;  /* 0x0000000803087824 */ /* 0x000fe200078e0202 */
[----:B------:R-:W-:Y:S01]  /*5d80*/  SHF.L.U32 R5, R6, 0x1f, RZ ;  /* 0x0000001f06057819 */ /* 0x000fe200000006ff */
[----:B0-----:R-:W-:Y:S06]  /*5d90*/  @!P0 BRA `(.L_x_121) ;  /* 0x0000000400908947 */ /* 0x001fec0003800000 */
.L_x_137:
[----:B------:R-:W1:Y:S01]  /*5da0*/  SYNCS.PHASECHK.TRANS64.TRYWAIT P0, [R8+URZ], R5 ;  /* 0x00000005080075a7 */ /* 0x000e62000800017f */
[----:B------:R-:W-:-:S05]  /*5db0*/  VIADD R0, R3, 0x1 ;  /* 0x0000000103007836 */ /* 0x000fca0000000000 */
[----:B------:R-:W-:-:S04]  /*5dc0*/  ISETP.NE.AND P1, PT, R0, 0x9, PT ;  /* 0x000000090000780c */ /* 0x000fc80003f25270 */
[----:B------:R-:W-:Y:S02]  /*5dd0*/  SEL R3, RZ, 0x1, P1 ;  /* 0x00000001ff037807 */ /* 0x000fe40000800000 */
[----:B0-----:R-:W-:Y:S02]  /*5de0*/  SEL R7, R0, RZ, P1 ;  /* 0x000000ff00077207 */ /* 0x001fe40000800000 */
[----:B------:R-:W-:-:S03]  /*5df0*/  LOP3.LUT R6, R6, R3, RZ, 0x3c, !PT ;  /* 0x0000000306067212 */ /* 0x000fc600078e3cff */
[----:B------:R-:W-:Y:S01]  /*5e00*/  IMAD R9, R7, 0x8, R2 ;  /* 0x0000000807097824 */ /* 0x000fe200078e0202 */
[----:B------:R-:W-:Y:S01]  /*5e10*/  SHF.L.U32 R4, R6, 0x1f, RZ ;  /* 0x0000001f06047819 */ /* 0x000fe200000006ff */
[----:B-1----:R-:W-:Y:S06]  /*5e20*/  @!P0 BRA `(.L_x_122) ;  /* 0x0000000400808947 */ /* 0x002fec0003800000 */
.L_x_138:
[----:B------:R-:W1:Y:S01]  /*5e30*/  SYNCS.PHASECHK.TRANS64.TRYWAIT P0, [R9+URZ], R4 ;  /* 0x00000004090075a7 */ /* 0x000e62000800017f */
[----:B------:R-:W-:-:S05]  /*5e40*/  VIADD R0, R7, 0x1 ;  /* 0x0000000107007836 */ /* 0x000fca0000000000 */
[----:B------:R-:W-:-:S04]  /*5e50*/  ISETP.NE.AND P1, PT, R0, 0x9, PT ;  /* 0x000000090000780c */ /* 0x000fc80003f25270 */
[----:B------:R-:W-:Y:S02]  /*5e60*/  SEL R3, RZ, 0x1, P1 ;  /* 0x00000001ff037807 */ /* 0x000fe40000800000 */
[----:B------:R-:W-:Y:S02]  /*5e70*/  SEL R7, R0, RZ, P1 ;  /* 0x000000ff00077207 */ /* 0x000fe40000800000 */
[----:B------:R-:W-:-:S03]  /*5e80*/  LOP3.LUT R6, R6, R3, RZ, 0x3c, !PT ;  /* 0x0000000306067212 */ /* 0x000fc600078e3cff */
[----:B0-----:R-:W-:Y:S01]  /*5e90*/  IMAD R8, R7, 0x8, R2 ;  /* 0x0000000807087824 */ /* 0x001fe200078e0202 */
[----:B------:R-:W-:Y:S01]  /*5ea0*/  SHF.L.U32 R5, R6, 0x1f, RZ ;  /* 0x0000001f06057819 */ /* 0x000fe200000006ff */
[----:B-1----:R-:W-:Y:S06]  /*5eb0*/  @!P0 BRA `(.L_x_123) ;  /* 0x0000000400708947 */ /* 0x002fec0003800000 */
.L_x_139:
        /* <DEDUP_REMOVED lines=9> */
.L_x_140:
        /* <DEDUP_REMOVED lines=9> */
.L_x_141:
        /* <DEDUP_REMOVED lines=9> */
.L_x_142:
[----:B------:R-:W1:Y:S01]  /*6070*/  SYNCS.PHASECHK.TRANS64.TRYWAIT P0, [R9+URZ], R4 ;  /* 0x00000004090075a7 */ /* 0x000e62000800017f */
[----:B------:R-:W-:-:S05]  /*6080*/  VIADD R0, R7, 0x1 ;  /* 0x0000000107007836 */ /* 0x000fca0000000000 */
[----:B------:R-:W-:-:S04]  /*6090*/  ISETP.NE.AND P1, PT, R0, 0x9, PT ;  /* 0x000000090000780c */ /* 0x000fc80003f25270 */
[----:B------:R-:W-:Y:S02]  /*60a0*/  SEL R3, RZ, 0x1, P1 ;  /* 0x00000001ff037807 */ /* 0x000fe40000800000 */
[----:B------:R-:W-:Y:S02]  /*60b0*/  SEL R7, R0, RZ, P1 ;  /* 0x000000ff00077207 */ /* 0x000fe40000800000 */
[----:B------:R-:W-:-:S03]  /*60c0*/  LOP3.LUT R11, R6, R3, RZ, 0x3c, !PT ;  /* 0x00000003060b7212 */ /* 0x000fc600078e3cff */
[----:B------:R-:W-:Y:S01]  /*60d0*/  IMAD R6, R7, 0x8, R2 ;  /* 0x0000000807067824 */ /* 0x000fe200078e0202 */
[----:B0-----:R-:W-:Y:S01]  /*60e0*/  SHF.L.U32 R5, R11, 0x1f, RZ ;  /* 0x0000001f0b057819 */ /* 0x001fe200000006ff */
[----:B-1----:R-:W-:Y:S06]  /*60f0*/  @!P0 BRA `(.L_x_127) ;  /* 0x0000000400308947 */ /* 0x002fec0003800000 */
.L_x_143:
[----:B------:R-:W1:Y:S01]  /*6100*/  SYNCS.PHASECHK.TRANS64.TRYWAIT P0, [R6+URZ], R5 ;  /* 0x00000005060075a7 */ /* 0x000e62000800017f */
[----:B------:R-:W-:-:S05]  /*6110*/  VIADD R0, R7, 0x1 ;  /* 0x0000000107007836 */ /* 0x000fca0000000000 */
[----:B------:R-:W-:-:S04]  /*6120*/  ISETP.NE.AND P1, PT, R0, 0x9, PT ;  /* 0x000000090000780c */ /* 0x000fc80003f25270 */
[----:B0-----:R-:W-:Y:S02]  /*6130*/  SEL R4, RZ, 0x1, P1 ;  /* 0x00000001ff047807 */ /* 0x001fe40000800000 */
[----:B------:R-:W-:Y:S02]  /*6140*/  SEL R3, R0, RZ, P1 ;  /* 0x000000ff00037207 */ /* 0x000fe40000800000 */
[----:B------:R-:W-:Y:S01]  /*6150*/  LOP3.LUT R0, R11, R4, RZ, 0x3c, !PT ;  /* 0x000000040b007212 */ /* 0x000fe200078e3cff */
[----:B-1----:R-:W-:Y:S06]  /*6160*/  @!P0 BRA `(.L_x_128) ;  /* 0x0000000400288947 */ /* 0x002fec0003800000 */
.L_x_144:
[----:B------:R-:W-:Y:S01]  /*6170*/  IMAD R3, R3, 0x8, R2 ;  /* 0x0000000803037824 */ /* 0x000fe200078e0202 */
[----:B------:R-:W-:-:S07]  /*6180*/  SHF.L.U32 R0, R0, 0x1f, RZ ;  /* 0x0000001f00007819 */ /* 0x000fce00000006ff */
.L_x_129:
[----:B-1----:R1:W2:Y:S02]  /*6190*/  SYNCS.PHASECHK.TRANS64.TRYWAIT P0, [R3+URZ], R0 ;  /* 0x00000000030075a7 */ /* 0x0022a4000800017f */
[----:B--2---:R-:W-:Y:S05]  /*61a0*/  @!P0 NANOSLEEP.SYNCS 0x989680 ;  /* 0x009896800000895d */ /* 0x004fea0003900000 */
[----:B------:R-:W2:Y:S02]  /*61b0*/  @!P0 SYNCS.PHASECHK.TRANS64 P0, [R3+URZ], R0 ;  /* 0x00000000030085a7 */ /* 0x000ea4000800007f */
[----:B--2---:R-:W-:Y:S05]  /*61c0*/  @!P0 BRA `(.L_x_129) ;  /* 0xfffffffc00f08947 */ /* 0x004fea000383ffff */
.L_x_119:
[----:B------:R-:W-:Y:S05]  /*61d0*/  BSYNC B0 ;  /* 0x0000000000007941 */ /* 0x000fea0003800000 */
.L_x_118:
[----:B------:R-:W-:Y:S05]  /*61e0*/  EXIT ;  /* 0x000000000000794d */ /* 0x000fea0003800000 */
.L_x_22:
[----:B---3--:R3:W4:Y:S02]  /*61f0*/  SYNCS.PHASECHK.TRANS64.TRYWAIT P1, [R3+URZ], R0 ;  /* 0x00000000030075a7 */ /* 0x008724000802017f */
[----:B----4-:R-:W-:Y:S05]  /*6200*/  @!P1 NANOSLEEP.SYNCS 0x989680 ;  /* 0x009896800000995d */ /* 0x010fea0003900000 */
[----:B------:R-:W4:Y:S02]  /*6210*/  @!P1 SYNCS.PHASECHK.TRANS64 P1, [R3+URZ], R0 ;  /* 0x00000000030095a7 */ /* 0x000f24000802007f */
[----:B----4-:R-:W-:Y:S05]  /*6220*/  @!P1 BRA `(.L_x_22) ;  /* 0xfffffffc00f09947 */ /* 0x010fea000383ffff */
[----:B------:R-:W-:Y:S05]  /*6230*/  BRA `(.L_x_21) ;  /* 0xffffffb000cc7947 */ /* 0x000fea000383ffff */
.L_x_27:
[----:B-1----:R1:W2:Y:S02]  /*6240*/  SYNCS.PHASECHK.TRANS64.TRYWAIT P1, [R5+URZ], R4 ;  /* 0x00000004050075a7 */ /* 0x0022a4000802017f */
[----:B--2---:R-:W-:Y:S05]  /*6250*/  @!P1 NANOSLEEP.SYNCS 0x989680 ;  /* 0x009896800000995d */ /* 0x004fea0003900000 */
[----:B------:R-:W2:Y:S02]  /*6260*/  @!P1 SYNCS.PHASECHK.TRANS64 P1, [R5+URZ], R4 ;  /* 0x00000004050095a7 */ /* 0x000ea4000802007f */
[----:B--2---:R-:W-:Y:S05]  /*6270*/  @!P1 BRA `(.L_x_27) ;  /* 0xfffffffc00f09947 */ /* 0x004fea000383ffff */
[----:B------:R-:W-:Y:S05]  /*6280*/  BRA `(.L_x_26) ;  /* 0xffffffb400bc7947 */ /* 0x000fea000383ffff */
.L_x_106:
[----:B------:R-:W-:Y:S01]  /*6290*/  BSSY B1, `(.L_x_130) ;  /* 0x0000006000017945 */ /* 0x000fe20003800000 */
[----:B------:R-:W-:-:S07]  /*62a0*/  IMAD.MOV.U32 R15, RZ, RZ, -0x1 ;  /* 0xffffffffff0f7424 */ /* 0x000fce00078e00ff */
[----:B------:R-:W-:Y:S05]  /*62b0*/  WARPSYNC.COLLECTIVE R15, `(.L_x_131) ;  /* 0x000000000f0c7348 */ /* 0x000fea0003c00000 */
[----:B------:R-:W-:Y:S02]  /*62c0*/  ELECT P6, UR62, PT ;  /* 0x00000000003e782f */ /* 0x000fe400038c0000 */
[----:B------:R-:W-:Y:S01]  /*62d0*/  MOV R14, UR62 ;  /* 0x0000003e000e7c02 */ /* 0x000fe20008000f00 */
[----:B------:R-:W-:Y:S10]  /*62e0*/  ENDCOLLECTIVE ;  /* 0x000000000000791b */ /* 0x000ff40003800000 */
.L_x_131:
[----:B------:R-:W-:Y:S05]  /*62f0*/  BSYNC B1 ;  /* 0x0000000000017941 */ /* 0x000fea0003800000 */
.L_x_130:
[----:B------:R-:W-:Y:S05]  /*6300*/  BRA `(.L_x_132) ;  /* 0xffffffec00847947 */ /* 0x000fea000383ffff */
.L_x_109:
[----:B0-----:R0:W1:Y:S02]  /*6310*/  SYNCS.PHASECHK.TRANS64.TRYWAIT P0, [R20+URZ+0x48], R7 ;  /* 0x00004807140075a7 */ /* 0x001064000800017f */
[----:B-1----:R-:W-:Y:S05]  /*6320*/  @!P0 NANOSLEEP.SYNCS 0x989680 ;  /* 0x009896800000895d */ /* 0x002fea0003900000 */
[----:B------:R-:W1:Y:S02]  /*6330*/  @!P0 SYNCS.PHASECHK.TRANS64 P0, [R20+URZ+0x48], R7 ;  /* 0x00004807140085a7 */ /* 0x000e64000800007f */
[----:B-1----:R-:W-:Y:S05]  /*6340*/  @!P0 BRA `(.L_x_109) ;  /* 0xfffffffc00f08947 */ /* 0x002fea000383ffff */
[----:B------:R-:W-:Y:S05]  /*6350*/  BRA `(.L_x_133) ;  /* 0xffffffec00c47947 */ /* 0x000fea000383ffff */
.L_x_117:
[----:B------:R-:W-:Y:S01]  /*6360*/  BSSY B0, `(.L_x_134) ;  /* 0x0000006000007945 */ /* 0x000fe20003800000 */
[----:B------:R-:W-:-:S07]  /*6370*/  IMAD.MOV.U32 R15, RZ, RZ, -0x1 ;  /* 0xffffffffff0f7424 */ /* 0x000fce00078e00ff */
[----:B------:R-:W-:Y:S05]  /*6380*/  WARPSYNC.COLLECTIVE R15, `(.L_x_135) ;  /* 0x000000000f0c7348 */ /* 0x000fea0003c00000 */
[----:B------:R-:W-:Y:S02]  /*6390*/  ELECT P6, UR62, PT ;  /* 0x00000000003e782f */ /* 0x000fe400038c0000 */
[----:B------:R-:W-:Y:S01]  /*63a0*/  MOV R14, UR62 ;  /* 0x0000003e000e7c02 */ /* 0x000fe20008000f00 */
[----:B------:R-:W-:Y:S10]  /*63b0*/  ENDCOLLECTIVE ;  /* 0x000000000000791b */ /* 0x000ff40003800000 */
.L_x_135:
[----:B------:R-:W-:Y:S05]  /*63c0*/  BSYNC B0 ;  /* 0x0000000000007941 */ /* 0x000fea0003800000 */
.L_x_134:
[----:B------:R-:W-:Y:S05]  /*63d0*/  BRA `(.L_x_136) ;  /* 0xfffffff8001c7947 */ /* 0x000fea000383ffff */
.L_x_121:
[----:B0-----:R0:W1:Y:S02]  /*63e0*/  SYNCS.PHASECHK.TRANS64.TRYWAIT P0, [R7+URZ], R4 ;  /* 0x00000004070075a7 */ /* 0x001064000800017f */
[----:B-1----:R-:W-:Y:S05]  /*63f0*/  @!P0 NANOSLEEP.SYNCS 0x989680 ;  /* 0x009896800000895d */ /* 0x002fea0003900000 */
[----:B------:R-:W1:Y:S02]  /*6400*/  @!P0 SYNCS.PHASECHK.TRANS64 P0, [R7+URZ], R4 ;  /* 0x00000004070085a7 */ /* 0x000e64000800007f */
[----:B-1----:R-:W-:Y:S05]  /*6410*/  @!P0 BRA `(.L_x_121) ;  /* 0xfffffffc00f08947 */ /* 0x002fea000383ffff */
[----:B------:R-:W-:Y:S05]  /*6420*/  BRA `(.L_x_137) ;  /* 0xfffffff8005c7947 */ /* 0x000fea000383ffff */
.L_x_122:
[----:B0-----:R0:W1:Y:S02]  /*6430*/  SYNCS.PHASECHK.TRANS64.TRYWAIT P0, [R8+URZ], R5 ;  /* 0x00000005080075a7 */ /* 0x001064000800017f */
[----:B-1----:R-:W-:Y:S05]  /*6440*/  @!P0 NANOSLEEP.SYNCS 0x989680 ;  /* 0x009896800000895d */ /* 0x002fea0003900000 */
[----:B------:R-:W1:Y:S02]  /*6450*/  @!P0 SYNCS.PHASECHK.TRANS64 P0, [R8+URZ], R5 ;  /* 0x00000005080085a7 */ /* 0x000e64000800007f */
[----:B-1----:R-:W-:Y:S05]  /*6460*/  @!P0 BRA `(.L_x_122) ;  /* 0xfffffffc00f08947 */ /* 0x002fea000383ffff */
[----:B------:R-:W-:Y:S05]  /*6470*/  BRA `(.L_x_138) ;  /* 0xfffffff8006c7947 */ /* 0x000fea000383ffff */
.L_x_123:
[----:B0-----:R0:W1:Y:S02]  /*6480*/  SYNCS.PHASECHK.TRANS64.TRYWAIT P0, [R9+URZ], R4 ;  /* 0x00000004090075a7 */ /* 0x001064000800017f */
[----:B-1----:R-:W-:Y:S05]  /*6490*/  @!P0 NANOSLEEP.SYNCS 0x989680 ;  /* 0x009896800000895d */ /* 0x002fea0003900000 */
[----:B------:R-:W1:Y:S02]  /*64a0*/  @!P0 SYNCS.PHASECHK.TRANS64 P0, [R9+URZ], R4 ;  /* 0x00000004090085a7 */ /* 0x000e64000800007f */
[----:B-1----:R-:W-:Y:S05]  /*64b0*/  @!P0 BRA `(.L_x_123) ;  /* 0xfffffffc00f08947 */ /* 0x002fea000383ffff */
[----:B------:R-:W-:Y:S05]  /*64c0*/  BRA `(.L_x_139) ;  /* 0xfffffff8007c7947 */ /* 0x000fea000383ffff */
.L_x_124:
[----:B0-----:R0:W1:Y:S02]  /*64d0*/  SYNCS.PHASECHK.TRANS64.TRYWAIT P0, [R8+URZ], R5 ;  /* 0x00000005080075a7 */ /* 0x001064000800017f */
[----:B-1----:R-:W-:Y:S05]  /*64e0*/  @!P0 NANOSLEEP.SYNCS 0x989680 ;  /* 0x009896800000895d */ /* 0x002fea0003900000 */
[----:B------:R-:W1:Y:S02]  /*64f0*/  @!P0 SYNCS.PHASECHK.TRANS64 P0, [R8+URZ], R5 ;  /* 0x00000005080085a7 */ /* 0x000e64000800007f */
[----:B-1----:R-:W-:Y:S05]  /*6500*/  @!P0 BRA `(.L_x_124) ;  /* 0xfffffffc00f08947 */ /* 0x002fea000383ffff */
[----:B------:R-:W-:Y:S05]  /*6510*/  BRA `(.L_x_140) ;  /* 0xfffffff8008c7947 */ /* 0x000fea000383ffff */
.L_x_125:
[----:B0-----:R0:W1:Y:S02]  /*6520*/  SYNCS.PHASECHK.TRANS64.TRYWAIT P0, [R9+URZ], R4 ;  /* 0x00000004090075a7 */ /* 0x001064000800017f */
[----:B-1----:R-:W-:Y:S05]  /*6530*/  @!P0 NANOSLEEP.SYNCS 0x989680 ;  /* 0x009896800000895d */ /* 0x002fea0003900000 */
[----:B------:R-:W1:Y:S02]  /*6540*/  @!P0 SYNCS.PHASECHK.TRANS64 P0, [R9+URZ], R4 ;  /* 0x00000004090085a7 */ /* 0x000e64000800007f */
[----:B-1----:R-:W-:Y:S05]  /*6550*/  @!P0 BRA `(.L_x_125) ;  /* 0xfffffffc00f08947 */ /* 0x002fea000383ffff */
[----:B------:R-:W-:Y:S05]  /*6560*/  BRA `(.L_x_141) ;  /* 0xfffffff8009c7947 */ /* 0x000fea000383ffff */
.L_x_126:
[----:B0-----:R0:W1:Y:S02]  /*6570*/  SYNCS.PHASECHK.TRANS64.TRYWAIT P0, [R8+URZ], R5 ;  /* 0x00000005080075a7 */ /* 0x001064000800017f */
[----:B-1----:R-:W-:Y:S05]  /*6580*/  @!P0 NANOSLEEP.SYNCS 0x989680 ;  /* 0x009896800000895d */ /* 0x002fea0003900000 */
[----:B------:R-:W1:Y:S02]  /*6590*/  @!P0 SYNCS.PHASECHK.TRANS64 P0, [R8+URZ], R5 ;  /* 0x00000005080085a7 */ /* 0x000e64000800007f */
[----:B-1----:R-:W-:Y:S05]  /*65a0*/  @!P0 BRA `(.L_x_126) ;  /* 0xfffffffc00f08947 */ /* 0x002fea000383ffff */
[----:B------:R-:W-:Y:S05]  /*65b0*/  BRA `(.L_x_142) ;  /* 0xfffffff800ac7947 */ /* 0x000fea000383ffff */
.L_x_127:
[----:B0-----:R0:W1:Y:S02]  /*65c0*/  SYNCS.PHASECHK.TRANS64.TRYWAIT P0, [R9+URZ], R4 ;  /* 0x00000004090075a7 */ /* 0x001064000800017f */
[----:B-1----:R-:W-:Y:S05]  /*65d0*/  @!P0 NANOSLEEP.SYNCS 0x989680 ;  /* 0x009896800000895d */ /* 0x002fea0003900000 */
[----:B------:R-:W1:Y:S02]  /*65e0*/  @!P0 SYNCS.PHASECHK.TRANS64 P0, [R9+URZ], R4 ;  /* 0x00000004090085a7 */ /* 0x000e64000800007f */
[----:B-1----:R-:W-:Y:S05]  /*65f0*/  @!P0 BRA `(.L_x_127) ;  /* 0xfffffffc00f08947 */ /* 0x002fea000383ffff */
[----:B------:R-:W-:Y:S05]  /*6600*/  BRA `(.L_x_143) ;  /* 0xfffffff800bc7947 */ /* 0x000fea000383ffff */
.L_x_128:
[----:B0-----:R0:W1:Y:S02]  /*6610*/  SYNCS.PHASECHK.TRANS64.TRYWAIT P0, [R6+URZ], R5 ;  /* 0x00000005060075a7 */ /* 0x001064000800017f */
[----:B-1----:R-:W-:Y:S05]  /*6620*/  @!P0 NANOSLEEP.SYNCS 0x989680 ;  /* 0x009896800000895d */ /* 0x002fea0003900000 */
[----:B------:R-:W1:Y:S02]  /*6630*/  @!P0 SYNCS.PHASECHK.TRANS64 P0, [R6+URZ], R5 ;  /* 0x00000005060085a7 */ /* 0x000e64000800007f */
[----:B-1----:R-:W-:Y:S05]  /*6640*/  @!P0 BRA `(.L_x_128) ;  /* 0xfffffffc00f08947 */ /* 0x002fea000383ffff */
[----:B------:R-:W-:Y:S05]  /*6650*/  BRA `(.L_x_144) ;  /* 0xfffffff800c47947 */ /* 0x000fea000383ffff */
.L_x_145:
[----:B------:R-:W-:-:S00]  /*6660*/  BRA `(.L_x_145) ;  /* 0xfffffffc00fc7947 */ /* 0x000fc0000383ffff */
[----:B------:R-:W-:-:S00]  /*6670*/  NOP ;  /* 0x0000000000007918 */ /* 0x000fc00000000000 */
        /* <DEDUP_REMOVED lines=8> */
.L_x_146:


//--------------------- .nv.global.init           --------------------------
	.section	.nv.global.init,"aw",@progbits
.nv.global.init:
	.type		$str$22,@object
	.size		$str$22,($str$23 - $str$22)
$str$22:
        /*0000*/ 	.byte	0x6b, 0x5f, 0x74, 0x69, 0x6c, 0x65, 0x5f, 0x63, 0x6f, 0x75, 0x6e, 0x74, 0x20, 0x3e, 0x3d, 0x20
        /*0010*/ 	.byte	0x31, 0x00
	.type		$str$23,@object
	.size		$str$23,(__unnamed_1 - $str$23)
$str$23:
        /*0012*/ 	.byte	0x2f, 0x74, 0x6d, 0x70, 0x2f, 0x63, 0x75, 0x74, 0x6c, 0x61, 0x73, 0x73, 0x5f, 0x73, 0x77, 0x65
        /*0022*/ 	.byte	0x65, 0x70, 0x5f, 0x73, 0x72, 0x63, 0x2f, 0x69, 0x6e, 0x63, 0x6c, 0x75, 0x64, 0x65, 0x2f, 0x63
        /*0032*/ 	.byte	0x75, 0x74, 0x6c, 0x61, 0x73, 0x73, 0x2f, 0x67, 0x65, 0x6d, 0x6d, 0x2f, 0x63, 0x6f, 0x6c, 0x6c
        /*0042*/ 	.byte	0x65, 0x63, 0x74, 0x69, 0x76, 0x65, 0x2f, 0x73, 0x6d, 0x39, 0x30, 0x5f, 0x6d, 0x6d, 0x61, 0x5f
        /*0052*/ 	.byte	0x74, 0x6d, 0x61, 0x5f, 0x67, 0x6d, 0x6d, 0x61, 0x5f, 0x73, 0x73, 0x5f, 0x77, 0x61, 0x72, 0x70
        /*0062*/ 	.byte	0x73, 0x70, 0x65, 0x63, 0x69, 0x61, 0x6c, 0x69, 0x7a, 0x65, 0x64, 0x2e, 0x68, 0x70, 0x70, 0x00
	.type		__unnamed_1,@object
	.size		__unnamed_1,(.L_0 - __unnamed_1)
__unnamed_1:
        /*0072*/ 	.byte	0x76, 0x6f, 0x69, 0x64, 0x20, 0x63, 0x75, 0x74, 0x6c, 0x61, 0x73, 0x73, 0x3a, 0x3a, 0x67, 0x65
        /* <DEDUP_REMOVED lines=177> */
        /*0b92*/ 	.byte	0x74, 0x69, 0x74, 0x79, 0x5d, 0x00
.L_0:


//--------------------- .nv.shared._ZN7cutlass13device_kernelINS_4gemm6kernel13GemmUniversalIN4cute5tupleIJiiiiEEENS1_10collective13CollectiveMmaINS1_34MainloopSm90TmaGmmaWarpSpecializedILi9ENS5_IJNS4_1CILi1EEENSA_ILi8EEESB_EEENS1_35KernelTmaWarpSpecializedCooperativeEEENS5_IJNSA_ILi128EEENSA_ILi64EEENSA_ILi32EEEEEENS_10tfloat32_tENS5_IJlSB_lEEESK_SL_NS4_8TiledMMAINS4_8MMA_AtomIJNS4_4SM904GMMA29MMA_64x64x8_F32TF32TF32_SS_TNILNSP_7ScaleInE1ELSR_1EEEEEENS4_6LayoutINS5_IJNSA_ILi2EEESB_SB_EEENS5_IJSB_NSA_ILi0EEESX_EEEEENS5_IJNS4_10UnderscoreES10_S10_EEEEENS4_23SM90_TMA_LOAD_MULTICASTENS4_14ComposedLayoutINS4_7SwizzleILi3ELi4ELi3EEENS4_18smem_ptr_flag_bitsILi32EEENSU_INS5_IJSC_SI_EEENS5_IJSI_SB_EEEEEEEvNS4_8identityENS4_13SM90_TMA_LOADES1C_vS1D_EENS_8epilogue10collective6detail29Sm90TmaWarpSpecializedAdapterINS1H_15DefaultEpilogueISK_SL_SL_NS1G_6thread17LinearCombinationISK_Li1EffLNS1L_9ScaleType4KindE0ELNS_15FloatRoundStyleE2ESK_EENS1_15EpilogueDefaultEEEEEvvEEEEvNT_6ParamsE --------------------------
	.section	.nv.shared._ZN7cutlass13device_kernelINS_4gemm6kernel13GemmUniversalIN4cute5tupleIJiiiiEEENS1_10collective13CollectiveMmaINS1_34MainloopSm90TmaGmmaWarpSpecializedILi9ENS5_IJNS4_1CILi1EEENSA_ILi8EEESB_EEENS1_35KernelTmaWarpSpecializedCooperativeEEENS5_IJNSA_ILi128EEENSA_ILi64EEENSA_ILi32EEEEEENS_10tfloat32_tENS5_IJlSB_lEEESK_SL_NS4_8TiledMMAINS4_8MMA_AtomIJNS4_4SM904GMMA29MMA_64x64x8_F32TF32TF32_SS_TNILNSP_7ScaleInE1ELSR_1EEEEEENS4_6LayoutINS5_IJNSA_ILi2EEESB_SB_EEENS5_IJSB_NSA_ILi0EEESX_EEEEENS5_IJNS4_10UnderscoreES10_S10_EEEEENS4_23SM90_TMA_LOAD_MULTICASTENS4_14ComposedLayoutINS4_7SwizzleILi3ELi4ELi3EEENS4_18smem_ptr_flag_bitsILi32EEENSU_INS5_IJSC_SI_EEENS5_IJSI_SB_EEEEEEEvNS4_8identityENS4_13SM90_TMA_LOADES1C_vS1D_EENS_8epilogue10collective6detail29Sm90TmaWarpSpecializedAdapterINS1H_15DefaultEpilogueISK_SL_SL_NS1G_6thread17LinearCombinationISK_Li1EffLNS1L_9ScaleType4KindE0ELNS_15FloatRoundStyleE2ESK_EENS1_15EpilogueDefaultEEEEEvvEEEEvNT_6ParamsE,"aw",@nobits
	.sectionflags	@""
	.align	16
	.zero		1024


//--------------------- .nv.shared.reserved.0     --------------------------
	.section	.nv.shared.reserved.0,"aw",@nobits
	.weak		__nv_reservedSMEM_offset_0_alias
	.size		__nv_reservedSMEM_offset_0_alias, 0, 0
	.other		__nv_reservedSMEM_offset_0_alias,@"STO_CUDA_RESERVED_SHARED STV_DEFAULT"
__nv_reservedSMEM_offset_0_alias:
	.zero		0


//--------------------- .nv.global                --------------------------
	.section	.nv.global,"aw",@nobits
.nv.global:
	.type		_ZN40_INTERNAL_81dbbd8b_4_k_cu_bb027c5f_280154cute1_E,@object
	.size		_ZN40_INTERNAL_81dbbd8b_4_k_cu_bb027c5f_280154cute1_E,(_ZN40_INTERNAL_81dbbd8b_4_k_cu_bb027c5f_280154cuda3std3__45__cpo6cbeginE - _ZN40_INTERNAL_81dbbd8b_4_k_cu_bb027c5f_280154cute1_E)
_ZN40_INTERNAL_81dbbd8b_4_k_cu_bb027c5f_280154cute1_E:
	.zero		1
	.type		_ZN40_INTERNAL_81dbbd8b_4_k_cu_bb027c5f_280154cuda3std3__45__cpo6cbeginE,@object
	.size		_ZN40_INTERNAL_81dbbd8b_4_k_cu_bb027c5f_280154cuda3std3__45__cpo6cbeginE,(_ZN40_INTERNAL_81dbbd8b_4_k_cu_bb027c5f_280154cuda3std3__48in_placeE - _ZN40_INTERNAL_81dbbd8b_4_k_cu_bb027c5f_280154cuda3std3__45__cpo6cbeginE)
_ZN40_INTERNAL_81dbbd8b_4_k_cu_bb027c5f_280154cuda3std3__45__cpo6cbeginE:
	.zero		1
	.type		_ZN40_INTERNAL_81dbbd8b_4_k_cu_bb027c5f_280154cuda3std3__48in_placeE,@object
	.size		_ZN40_INTERNAL_81dbbd8b_4_k_cu_bb027c5f_280154cuda3std3__48in_placeE,(_ZN40_INTERNAL_81dbbd8b_4_k_cu_bb027c5f_280154cuda3std6ranges3__45__cpo9iter_moveE - _ZN40_INTERNAL_81dbbd8b_4_k_cu_bb027c5f_280154cuda3std3__48in_placeE)
_ZN40_INTERNAL_81dbbd8b_4_k_cu_bb027c5f_280154cuda3std3__48in_placeE:
	.zero		1
	.type		_ZN40_INTERNAL_81dbbd8b_4_k_cu_bb027c5f_280154cuda3std6ranges3__45__cpo9iter_moveE,@object
	.size		_ZN40_INTERNAL_81dbbd8b_4_k_cu_bb027c5f_280154cuda3std6ranges3__45__cpo9iter_moveE,(_ZN40_INTERNAL_81dbbd8b_4_k_cu_bb027c5f_280154cuda3std3__45__cpo5beginE - _ZN40_INTERNAL_81dbbd8b_4_k_cu_bb027c5f_280154cuda3std6ranges3__45__cpo9iter_moveE)
_ZN40_INTERNAL_81dbbd8b_4_k_cu_bb027c5f_280154cuda3std6ranges3__45__cpo9iter_moveE:
	.zero		1
	.type		_ZN40_INTERNAL_81dbbd8b_4_k_cu_bb027c5f_280154cuda3std3__45__cpo5beginE,@object
	.size		_ZN40_INTERNAL_81dbbd8b_4_k_cu_bb027c5f_280154cuda3std3__45__cpo5beginE,(_ZN40_INTERNAL_81dbbd8b_4_k_cu_bb027c5f_280154cuda3std3__442_GLOBAL__N__81dbbd8b_4_k_cu_bb027c5f_280156ignoreE - _ZN40_INTERNAL_81dbbd8b_4_k_cu_bb027c5f_280154cuda3std3__45__cpo5beginE)
_ZN40_INTERNAL_81dbbd8b_4_k_cu_bb027c5f_280154cuda3std3__45__cpo5beginE:
	.zero		1
	.type		_ZN40_INTERNAL_81dbbd8b_4_k_cu_bb027c5f_280154cuda3std3__442_GLOBAL__N__81dbbd8b_4_k_cu_bb027c5f_280156ignoreE,@object
	.size		_ZN40_INTERNAL_81dbbd8b_4_k_cu_bb027c5f_280154cuda3std3__442_GLOBAL__N__81dbbd8b_4_k_cu_bb027c5f_280156ignoreE,(_ZN40_INTERNAL_81dbbd8b_4_k_cu_bb027c5f_280154cute7productE - _ZN40_INTERNAL_81dbbd8b_4_k_cu_bb027c5f_280154cuda3std3__442_GLOBAL__N__81dbbd8b_4_k_cu_bb027c5f_280156ignoreE)
_ZN40_INTERNAL_81dbbd8b_4_k_cu_bb027c5f_280154cuda3std3__442_GLOBAL__N__81dbbd8b_4_k_cu_bb027c5f_280156ignoreE:
	.zero		1
	.type		_ZN40_INTERNAL_81dbbd8b_4_k_cu_bb027c5f_280154cute7productE,@object
	.size		_ZN40_INTERNAL_81dbbd8b_4_k_cu_bb027c5f_280154cute7productE,(_ZN40_INTERNAL_81dbbd8b_4_k_cu_bb027c5f_280154cuda3std3__45__cpo3endE - _ZN40_INTERNAL_81dbbd8b_4_k_cu_bb027c5f_280154cute7productE)
_ZN40_INTERNAL_81dbbd8b_4_k_cu_bb027c5f_280154cute7productE:
	.zero		1
	.type		_ZN40_INTERNAL_81dbbd8b_4_k_cu_bb027c5f_280154cuda3std3__45__cpo3endE,@object
	.size		_ZN40_INTERNAL_81dbbd8b_4_k_cu_bb027c5f_280154cuda3std3__45__cpo3endE,(_ZN40_INTERNAL_81dbbd8b_4_k_cu_bb027c5f_280154cuda3std3__419piecewise_constructE - _ZN40_INTERNAL_81dbbd8b_4_k_cu_bb027c5f_280154cuda3std3__45__cpo3endE)
_ZN40_INTERNAL_81dbbd8b_4_k_cu_bb027c5f_280154cuda3std3__45__cpo3endE:
	.zero		1
	.type		_ZN40_INTERNAL_81dbbd8b_4_k_cu_bb027c5f_280154cuda3std3__419piecewise_constructE,@object
	.size		_ZN40_INTERNAL_81dbbd8b_4_k_cu_bb027c5f_280154cuda3std3__419piecewise_constructE,(_ZN40_INTERNAL_81dbbd8b_4_k_cu_bb027c5f_280154cuda3std3__45__cpo4cendE - _ZN40_INTERNAL_81dbbd8b_4_k_cu_bb027c5f_280154cuda3std3__419piecewise_constructE)
_ZN40_INTERNAL_81dbbd8b_4_k_cu_bb027c5f_280154cuda3std3__419piecewise_constructE:
	.zero		1
	.type		_ZN40_INTERNAL_81dbbd8b_4_k_cu_bb027c5f_280154cuda3std3__45__cpo4cendE,@object
	.size		_ZN40_INTERNAL_81dbbd8b_4_k_cu_bb027c5f_280154cuda3std3__45__cpo4cendE,(_ZN40_INTERNAL_81dbbd8b_4_k_cu_bb027c5f_280154cuda3std6ranges3__45__cpo4swapE - _ZN40_INTERNAL_81dbbd8b_4_k_cu_bb027c5f_280154cuda3std3__45__cpo4cendE)
_ZN40_INTERNAL_81dbbd8b_4_k_cu_bb027c5f_280154cuda3std3__45__cpo4cendE:
	.zero		1
	.type		_ZN40_INTERNAL_81dbbd8b_4_k_cu_bb027c5f_280154cuda3std6ranges3__45__cpo4swapE,@object
	.size		_ZN40_INTERNAL_81dbbd8b_4_k_cu_bb027c5f_280154cuda3std6ranges3__45__cpo4swapE,(.L_8 - _ZN40_INTERNAL_81dbbd8b_4_k_cu_bb027c5f_280154cuda3std6ranges3__45__cpo4swapE)
_ZN40_INTERNAL_81dbbd8b_4_k_cu_bb027c5f_280154cuda3std6ranges3__45__cpo4swapE:
	.zero		1
.L_8:


//--------------------- .nv.constant0._ZN7cutlass13device_kernelINS_4gemm6kernel13GemmUniversalIN4cute5tupleIJiiiiEEENS1_10collective13CollectiveMmaINS1_34MainloopSm90TmaGmmaWarpSpecializedILi9ENS5_IJNS4_1CILi1EEENSA_ILi8EEESB_EEENS1_35KernelTmaWarpSpecializedCooperativeEEENS5_IJNSA_ILi128EEENSA_ILi64EEENSA_ILi32EEEEEENS_10tfloat32_tENS5_IJlSB_lEEESK_SL_NS4_8TiledMMAINS4_8MMA_AtomIJNS4_4SM904GMMA29MMA_64x64x8_F32TF32TF32_SS_TNILNSP_7ScaleInE1ELSR_1EEEEEENS4_6LayoutINS5_IJNSA_ILi2EEESB_SB_EEENS5_IJSB_NSA_ILi0EEESX_EEEEENS5_IJNS4_10UnderscoreES10_S10_EEEEENS4_23SM90_TMA_LOAD_MULTICASTENS4_14ComposedLayoutINS4_7SwizzleILi3ELi4ELi3EEENS4_18smem_ptr_flag_bitsILi32EEENSU_INS5_IJSC_SI_EEENS5_IJSI_SB_EEEEEEEvNS4_8identityENS4_13SM90_TMA_LOADES1C_vS1D_EENS_8epilogue10collective6detail29Sm90TmaWarpSpecializedAdapterINS1H_15DefaultEpilogueISK_SL_SL_NS1G_6thread17LinearCombinationISK_Li1EffLNS1L_9ScaleType4KindE0ELNS_15FloatRoundStyleE2ESK_EENS1_15EpilogueDefaultEEEEEvvEEEEvNT_6ParamsE --------------------------
	.section	.nv.constant0._ZN7cutlass13device_kernelINS_4gemm6kernel13GemmUniversalIN4cute5tupleIJiiiiEEENS1_10collective13CollectiveMmaINS1_34MainloopSm90TmaGmmaWarpSpecializedILi9ENS5_IJNS4_1CILi1EEENSA_ILi8EEESB_EEENS1_35KernelTmaWarpSpecializedCooperativeEEENS5_IJNSA_ILi128EEENSA_ILi64EEENSA_ILi32EEEEEENS_10tfloat32_tENS5_IJlSB_lEEESK_SL_NS4_8TiledMMAINS4_8MMA_AtomIJNS4_4SM904GMMA29MMA_64x64x8_F32TF32TF32_SS_TNILNSP_7ScaleInE1ELSR_1EEEEEENS4_6LayoutINS5_IJNSA_ILi2EEESB_SB_EEENS5_IJSB_NSA_ILi0EEESX_EEEEENS5_IJNS4_10UnderscoreES10_S10_EEEEENS4_23SM90_TMA_LOAD_MULTICASTENS4_14ComposedLayoutINS4_7SwizzleILi3ELi4ELi3EEENS4_18smem_ptr_flag_bitsILi32EEENSU_INS5_IJSC_SI_EEENS5_IJSI_SB_EEEEEEEvNS4_8identityENS4_13SM90_TMA_LOADES1C_vS1D_EENS_8epilogue10collective6detail29Sm90TmaWarpSpecializedAdapterINS1H_15DefaultEpilogueISK_SL_SL_NS1G_6thread17LinearCombinationISK_Li1EffLNS1L_9ScaleType4KindE0ELNS_15FloatRoundStyleE2ESK_EENS1_15EpilogueDefaultEEEEEvvEEEEvNT_6ParamsE,"a",@progbits
	.sectionflags	@""
	.align	4
.nv.constant0._ZN7cutlass13device_kernelINS_4gemm6kernel13GemmUniversalIN4cute5tupleIJiiiiEEENS1_10collective13CollectiveMmaINS1_34MainloopSm90TmaGmmaWarpSpecializedILi9ENS5_IJNS4_1CILi1EEENSA_ILi8EEESB_EEENS1_35KernelTmaWarpSpecializedCooperativeEEENS5_IJNSA_ILi128EEENSA_ILi64EEENSA_ILi32EEEEEENS_10tfloat32_tENS5_IJlSB_lEEESK_SL_NS4_8TiledMMAINS4_8MMA_AtomIJNS4_4SM904GMMA29MMA_64x64x8_F32TF32TF32_SS_TNILNSP_7ScaleInE1ELSR_1EEEEEENS4_6LayoutINS5_IJNSA_ILi2EEESB_SB_EEENS5_IJSB_NSA_ILi0EEESX_EEEEENS5_IJNS4_10UnderscoreES10_S10_EEEEENS4_23SM90_TMA_LOAD_MULTICASTENS4_14ComposedLayoutINS4_7SwizzleILi3ELi4ELi3EEENS4_18smem_ptr_flag_bitsILi32EEENSU_INS5_IJSC_SI_EEENS5_IJSI_SB_EEEEEEEvNS4_8identityENS4_13SM90_TMA_LOADES1C_vS1D_EENS_8epilogue10collective6detail29Sm90TmaWarpSpecializedAdapterINS1H_15DefaultEpilogueISK_SL_SL_NS1G_6thread17LinearCombinationISK_Li1EffLNS1L_9ScaleType4KindE0ELNS_15FloatRoundStyleE2ESK_EENS1_15EpilogueDefaultEEEEEvvEEEEvNT_6ParamsE:
	.zero		1664


//--------------------- SYMBOLS --------------------------

	.type		.nv.reservedSmem.offset0,@object
	.size		.nv.reservedSmem.offset0,0x4
	.type		__assertfail,@function
